//
// Generated by NVIDIA NVVM Compiler
//
// Compiler Build ID: CL-36424714
// Cuda compilation tools, release 13.0, V13.0.88
// Based on NVVM 20.0.0
//

.version 9.0
.target sm_100
.address_size 64

	// .globl	_Z10initCurandP17curandStateXORWOWm
.extern .func  (.param .b32 func_retval0) vprintf
(
	.param .b64 vprintf_param_0,
	.param .b64 vprintf_param_1
)
;
.global .align 4 .b8 precalc_xorwow_matrix[102400];
.global .align 4 .b8 precalc_xorwow_offset_matrix[102400];
.global .align 4 .b8 mrg32k3aM1[2304];
.global .align 4 .b8 mrg32k3aM2[2304];
.global .align 4 .b8 mrg32k3aM1SubSeq[2016];
.global .align 4 .b8 mrg32k3aM2SubSeq[2016];
.global .align 4 .b8 mrg32k3aM1Seq[2304];
.global .align 4 .b8 mrg32k3aM2Seq[2304];
.const .align 8 .b8 __cr_lgamma_table[72];
.global .align 1 .b8 $str[2] = {10};
.global .align 1 .b8 $str$1[5] = {27, 91, 49, 70};
.global .align 1 .b8 $str$2[7] = {91, 37, 51, 100, 93, 32};

.visible .entry _Z10initCurandP17curandStateXORWOWm(
	.param .u64 .ptr .align 1 _Z10initCurandP17curandStateXORWOWm_param_0,
	.param .u64 _Z10initCurandP17curandStateXORWOWm_param_1
)
{
	.reg .pred 	%p<24>;
	.reg .b32 	%r<413>;
	.reg .b64 	%rd<19>;

	ld.param.u64 	%rd8, [_Z10initCurandP17curandStateXORWOWm_param_0];
	ld.param.u64 	%rd9, [_Z10initCurandP17curandStateXORWOWm_param_1];
	cvta.to.global.u64 	%rd10, %rd8;
	mov.u32 	%r182, %tid.x;
	mov.u32 	%r183, %ctaid.x;
	mov.u32 	%r184, %ntid.x;
	mad.lo.s32 	%r185, %r183, %r184, %r182;
	cvt.s64.s32 	%rd18, %r185;
	mul.wide.s32 	%rd11, %r185, 48;
	add.s64 	%rd2, %rd10, %rd11;
	cvt.u32.u64 	%r186, %rd9;
	xor.b32  	%r187, %r186, -1429050551;
	mul.lo.s32 	%r188, %r187, 1099087573;
	{ .reg .b32 tmp; mov.b64 {tmp, %r189}, %rd9; }
	xor.b32  	%r190, %r189, -136515619;
	mul.lo.s32 	%r191, %r190, -1703105765;
	add.s32 	%r192, %r188, %r191;
	add.s32 	%r193, %r192, 6615241;
	add.s32 	%r194, %r188, 123456789;
	st.global.v2.u32 	[%rd2], {%r193, %r194};
	xor.b32  	%r195, %r188, 362436069;
	add.s32 	%r196, %r191, 521288629;
	st.global.v2.u32 	[%rd2+8], {%r195, %r196};
	xor.b32  	%r197, %r191, 88675123;
	add.s32 	%r198, %r188, 5783321;
	st.global.v2.u32 	[%rd2+16], {%r197, %r198};
	setp.eq.s32 	%p1, %r185, 0;
	@%p1 bra 	$L__BB0_42;
	mov.b32 	%r319, 0;
$L__BB0_2:
	and.b64  	%rd4, %rd18, 3;
	setp.eq.s64 	%p2, %rd4, 0;
	@%p2 bra 	$L__BB0_41;
	mul.wide.u32 	%rd12, %r319, 3200;
	mov.u64 	%rd13, precalc_xorwow_matrix;
	add.s64 	%rd5, %rd13, %rd12;
	cvt.u32.u64 	%r2, %rd4;
	mov.b32 	%r320, 0;
$L__BB0_4:
	mov.b32 	%r333, 0;
	mov.u32 	%r334, %r333;
	mov.u32 	%r335, %r333;
	mov.u32 	%r336, %r333;
	mov.u32 	%r337, %r333;
	mov.u32 	%r326, %r333;
$L__BB0_5:
	mul.wide.u32 	%rd14, %r326, 4;
	add.s64 	%rd15, %rd2, %rd14;
	ld.global.u32 	%r10, [%rd15+4];
	shl.b32 	%r11, %r326, 5;
	mov.b32 	%r332, 0;
$L__BB0_6:
	.pragma "nounroll";
	shr.u32 	%r203, %r10, %r332;
	and.b32  	%r204, %r203, 1;
	setp.eq.b32 	%p3, %r204, 1;
	not.pred 	%p4, %p3;
	add.s32 	%r205, %r11, %r332;
	mul.lo.s32 	%r206, %r205, 5;
	mul.wide.u32 	%rd16, %r206, 4;
	add.s64 	%rd6, %rd5, %rd16;
	@%p4 bra 	$L__BB0_8;
	ld.global.u32 	%r207, [%rd6];
	xor.b32  	%r337, %r337, %r207;
	ld.global.u32 	%r208, [%rd6+4];
	xor.b32  	%r336, %r336, %r208;
	ld.global.u32 	%r209, [%rd6+8];
	xor.b32  	%r335, %r335, %r209;
	ld.global.u32 	%r210, [%rd6+12];
	xor.b32  	%r334, %r334, %r210;
	ld.global.u32 	%r211, [%rd6+16];
	xor.b32  	%r333, %r333, %r211;
$L__BB0_8:
	and.b32  	%r213, %r203, 2;
	setp.eq.s32 	%p5, %r213, 0;
	@%p5 bra 	$L__BB0_10;
	ld.global.u32 	%r214, [%rd6+20];
	xor.b32  	%r337, %r337, %r214;
	ld.global.u32 	%r215, [%rd6+24];
	xor.b32  	%r336, %r336, %r215;
	ld.global.u32 	%r216, [%rd6+28];
	xor.b32  	%r335, %r335, %r216;
	ld.global.u32 	%r217, [%rd6+32];
	xor.b32  	%r334, %r334, %r217;
	ld.global.u32 	%r218, [%rd6+36];
	xor.b32  	%r333, %r333, %r218;
$L__BB0_10:
	and.b32  	%r220, %r203, 4;
	setp.eq.s32 	%p6, %r220, 0;
	@%p6 bra 	$L__BB0_12;
	ld.global.u32 	%r221, [%rd6+40];
	xor.b32  	%r337, %r337, %r221;
	ld.global.u32 	%r222, [%rd6+44];
	xor.b32  	%r336, %r336, %r222;
	ld.global.u32 	%r223, [%rd6+48];
	xor.b32  	%r335, %r335, %r223;
	ld.global.u32 	%r224, [%rd6+52];
	xor.b32  	%r334, %r334, %r224;
	ld.global.u32 	%r225, [%rd6+56];
	xor.b32  	%r333, %r333, %r225;
$L__BB0_12:
	and.b32  	%r227, %r203, 8;
	setp.eq.s32 	%p7, %r227, 0;
	@%p7 bra 	$L__BB0_14;
	ld.global.u32 	%r228, [%rd6+60];
	xor.b32  	%r337, %r337, %r228;
	ld.global.u32 	%r229, [%rd6+64];
	xor.b32  	%r336, %r336, %r229;
	ld.global.u32 	%r230, [%rd6+68];
	xor.b32  	%r335, %r335, %r230;
	ld.global.u32 	%r231, [%rd6+72];
	xor.b32  	%r334, %r334, %r231;
	ld.global.u32 	%r232, [%rd6+76];
	xor.b32  	%r333, %r333, %r232;
$L__BB0_14:
	and.b32  	%r234, %r203, 16;
	setp.eq.s32 	%p8, %r234, 0;
	@%p8 bra 	$L__BB0_16;
	ld.global.u32 	%r235, [%rd6+80];
	xor.b32  	%r337, %r337, %r235;
	ld.global.u32 	%r236, [%rd6+84];
	xor.b32  	%r336, %r336, %r236;
	ld.global.u32 	%r237, [%rd6+88];
	xor.b32  	%r335, %r335, %r237;
	ld.global.u32 	%r238, [%rd6+92];
	xor.b32  	%r334, %r334, %r238;
	ld.global.u32 	%r239, [%rd6+96];
	xor.b32  	%r333, %r333, %r239;
$L__BB0_16:
	and.b32  	%r241, %r203, 32;
	setp.eq.s32 	%p9, %r241, 0;
	@%p9 bra 	$L__BB0_18;
	ld.global.u32 	%r242, [%rd6+100];
	xor.b32  	%r337, %r337, %r242;
	ld.global.u32 	%r243, [%rd6+104];
	xor.b32  	%r336, %r336, %r243;
	ld.global.u32 	%r244, [%rd6+108];
	xor.b32  	%r335, %r335, %r244;
	ld.global.u32 	%r245, [%rd6+112];
	xor.b32  	%r334, %r334, %r245;
	ld.global.u32 	%r246, [%rd6+116];
	xor.b32  	%r333, %r333, %r246;
$L__BB0_18:
	and.b32  	%r248, %r203, 64;
	setp.eq.s32 	%p10, %r248, 0;
	@%p10 bra 	$L__BB0_20;
	ld.global.u32 	%r249, [%rd6+120];
	xor.b32  	%r337, %r337, %r249;
	ld.global.u32 	%r250, [%rd6+124];
	xor.b32  	%r336, %r336, %r250;
	ld.global.u32 	%r251, [%rd6+128];
	xor.b32  	%r335, %r335, %r251;
	ld.global.u32 	%r252, [%rd6+132];
	xor.b32  	%r334, %r334, %r252;
	ld.global.u32 	%r253, [%rd6+136];
	xor.b32  	%r333, %r333, %r253;
$L__BB0_20:
	and.b32  	%r255, %r203, 128;
	setp.eq.s32 	%p11, %r255, 0;
	@%p11 bra 	$L__BB0_22;
	ld.global.u32 	%r256, [%rd6+140];
	xor.b32  	%r337, %r337, %r256;
	ld.global.u32 	%r257, [%rd6+144];
	xor.b32  	%r336, %r336, %r257;
	ld.global.u32 	%r258, [%rd6+148];
	xor.b32  	%r335, %r335, %r258;
	ld.global.u32 	%r259, [%rd6+152];
	xor.b32  	%r334, %r334, %r259;
	ld.global.u32 	%r260, [%rd6+156];
	xor.b32  	%r333, %r333, %r260;
$L__BB0_22:
	and.b32  	%r262, %r203, 256;
	setp.eq.s32 	%p12, %r262, 0;
	@%p12 bra 	$L__BB0_24;
	ld.global.u32 	%r263, [%rd6+160];
	xor.b32  	%r337, %r337, %r263;
	ld.global.u32 	%r264, [%rd6+164];
	xor.b32  	%r336, %r336, %r264;
	ld.global.u32 	%r265, [%rd6+168];
	xor.b32  	%r335, %r335, %r265;
	ld.global.u32 	%r266, [%rd6+172];
	xor.b32  	%r334, %r334, %r266;
	ld.global.u32 	%r267, [%rd6+176];
	xor.b32  	%r333, %r333, %r267;
$L__BB0_24:
	and.b32  	%r269, %r203, 512;
	setp.eq.s32 	%p13, %r269, 0;
	@%p13 bra 	$L__BB0_26;
	ld.global.u32 	%r270, [%rd6+180];
	xor.b32  	%r337, %r337, %r270;
	ld.global.u32 	%r271, [%rd6+184];
	xor.b32  	%r336, %r336, %r271;
	ld.global.u32 	%r272, [%rd6+188];
	xor.b32  	%r335, %r335, %r272;
	ld.global.u32 	%r273, [%rd6+192];
	xor.b32  	%r334, %r334, %r273;
	ld.global.u32 	%r274, [%rd6+196];
	xor.b32  	%r333, %r333, %r274;
$L__BB0_26:
	and.b32  	%r276, %r203, 1024;
	setp.eq.s32 	%p14, %r276, 0;
	@%p14 bra 	$L__BB0_28;
	ld.global.u32 	%r277, [%rd6+200];
	xor.b32  	%r337, %r337, %r277;
	ld.global.u32 	%r278, [%rd6+204];
	xor.b32  	%r336, %r336, %r278;
	ld.global.u32 	%r279, [%rd6+208];
	xor.b32  	%r335, %r335, %r279;
	ld.global.u32 	%r280, [%rd6+212];
	xor.b32  	%r334, %r334, %r280;
	ld.global.u32 	%r281, [%rd6+216];
	xor.b32  	%r333, %r333, %r281;
$L__BB0_28:
	and.b32  	%r283, %r203, 2048;
	setp.eq.s32 	%p15, %r283, 0;
	@%p15 bra 	$L__BB0_30;
	ld.global.u32 	%r284, [%rd6+220];
	xor.b32  	%r337, %r337, %r284;
	ld.global.u32 	%r285, [%rd6+224];
	xor.b32  	%r336, %r336, %r285;
	ld.global.u32 	%r286, [%rd6+228];
	xor.b32  	%r335, %r335, %r286;
	ld.global.u32 	%r287, [%rd6+232];
	xor.b32  	%r334, %r334, %r287;
	ld.global.u32 	%r288, [%rd6+236];
	xor.b32  	%r333, %r333, %r288;
$L__BB0_30:
	and.b32  	%r290, %r203, 4096;
	setp.eq.s32 	%p16, %r290, 0;
	@%p16 bra 	$L__BB0_32;
	ld.global.u32 	%r291, [%rd6+240];
	xor.b32  	%r337, %r337, %r291;
	ld.global.u32 	%r292, [%rd6+244];
	xor.b32  	%r336, %r336, %r292;
	ld.global.u32 	%r293, [%rd6+248];
	xor.b32  	%r335, %r335, %r293;
	ld.global.u32 	%r294, [%rd6+252];
	xor.b32  	%r334, %r334, %r294;
	ld.global.u32 	%r295, [%rd6+256];
	xor.b32  	%r333, %r333, %r295;
$L__BB0_32:
	and.b32  	%r297, %r203, 8192;
	setp.eq.s32 	%p17, %r297, 0;
	@%p17 bra 	$L__BB0_34;
	ld.global.u32 	%r298, [%rd6+260];
	xor.b32  	%r337, %r337, %r298;
	ld.global.u32 	%r299, [%rd6+264];
	xor.b32  	%r336, %r336, %r299;
	ld.global.u32 	%r300, [%rd6+268];
	xor.b32  	%r335, %r335, %r300;
	ld.global.u32 	%r301, [%rd6+272];
	xor.b32  	%r334, %r334, %r301;
	ld.global.u32 	%r302, [%rd6+276];
	xor.b32  	%r333, %r333, %r302;
$L__BB0_34:
	and.b32  	%r304, %r203, 16384;
	setp.eq.s32 	%p18, %r304, 0;
	@%p18 bra 	$L__BB0_36;
	ld.global.u32 	%r305, [%rd6+280];
	xor.b32  	%r337, %r337, %r305;
	ld.global.u32 	%r306, [%rd6+284];
	xor.b32  	%r336, %r336, %r306;
	ld.global.u32 	%r307, [%rd6+288];
	xor.b32  	%r335, %r335, %r307;
	ld.global.u32 	%r308, [%rd6+292];
	xor.b32  	%r334, %r334, %r308;
	ld.global.u32 	%r309, [%rd6+296];
	xor.b32  	%r333, %r333, %r309;
$L__BB0_36:
	and.b32  	%r311, %r203, 32768;
	setp.eq.s32 	%p19, %r311, 0;
	@%p19 bra 	$L__BB0_38;
	ld.global.u32 	%r312, [%rd6+300];
	xor.b32  	%r337, %r337, %r312;
	ld.global.u32 	%r313, [%rd6+304];
	xor.b32  	%r336, %r336, %r313;
	ld.global.u32 	%r314, [%rd6+308];
	xor.b32  	%r335, %r335, %r314;
	ld.global.u32 	%r315, [%rd6+312];
	xor.b32  	%r334, %r334, %r315;
	ld.global.u32 	%r316, [%rd6+316];
	xor.b32  	%r333, %r333, %r316;
$L__BB0_38:
	add.s32 	%r332, %r332, 16;
	setp.ne.s32 	%p20, %r332, 32;
	@%p20 bra 	$L__BB0_6;
	mad.lo.s32 	%r317, %r326, -31, %r11;
	add.s32 	%r326, %r317, 1;
	setp.ne.s32 	%p21, %r326, 5;
	@%p21 bra 	$L__BB0_5;
	st.global.u32 	[%rd2+4], %r337;
	st.global.u32 	[%rd2+8], %r336;
	st.global.u32 	[%rd2+12], %r335;
	st.global.u32 	[%rd2+16], %r334;
	st.global.u32 	[%rd2+20], %r333;
	add.s32 	%r320, %r320, 1;
	setp.lt.u32 	%p22, %r320, %r2;
	@%p22 bra 	$L__BB0_4;
$L__BB0_41:
	shr.u64 	%rd7, %rd18, 2;
	add.s32 	%r319, %r319, 1;
	setp.gt.u64 	%p23, %rd18, 3;
	mov.u64 	%rd18, %rd7;
	@%p23 bra 	$L__BB0_2;
$L__BB0_42:
	mov.b32 	%r318, 0;
	st.global.v2.u32 	[%rd2+24], {%r318, %r318};
	st.global.u32 	[%rd2+32], %r318;
	mov.b64 	%rd17, 0;
	st.global.u64 	[%rd2+40], %rd17;
	ret;

}
	// .globl	_Z13reset_samplerPdS_iiiii
.visible .entry _Z13reset_samplerPdS_iiiii(
	.param .u64 .ptr .align 1 _Z13reset_samplerPdS_iiiii_param_0,
	.param .u64 .ptr .align 1 _Z13reset_samplerPdS_iiiii_param_1,
	.param .u32 _Z13reset_samplerPdS_iiiii_param_2,
	.param .u32 _Z13reset_samplerPdS_iiiii_param_3,
	.param .u32 _Z13reset_samplerPdS_iiiii_param_4,
	.param .u32 _Z13reset_samplerPdS_iiiii_param_5,
	.param .u32 _Z13reset_samplerPdS_iiiii_param_6
)
{
	.reg .pred 	%p<9>;
	.reg .b32 	%r<20>;
	.reg .b64 	%rd<13>;
	.reg .b64 	%fd<10>;

	ld.param.u64 	%rd3, [_Z13reset_samplerPdS_iiiii_param_0];
	ld.param.u64 	%rd4, [_Z13reset_samplerPdS_iiiii_param_1];
	ld.param.u32 	%r8, [_Z13reset_samplerPdS_iiiii_param_2];
	ld.param.u32 	%r9, [_Z13reset_samplerPdS_iiiii_param_3];
	ld.param.u32 	%r10, [_Z13reset_samplerPdS_iiiii_param_4];
	mov.u32 	%r11, %tid.x;
	mov.u32 	%r12, %ctaid.x;
	mov.u32 	%r13, %ntid.x;
	mad.lo.s32 	%r1, %r12, %r13, %r11;
	add.s32 	%r14, %r10, -1;
	mad.lo.s32 	%r2, %r14, %r9, %r1;
	setp.lt.s32 	%p1, %r8, 1;
	@%p1 bra 	$L__BB1_12;
	cvta.to.global.u64 	%rd5, %rd3;
	mul.lo.s32 	%r15, %r2, %r8;
	mul.wide.s32 	%rd6, %r15, 8;
	add.s64 	%rd1, %rd5, %rd6;
	mul.lo.s32 	%r16, %r8, %r1;
	mul.wide.s32 	%rd7, %r16, 8;
	add.s64 	%rd2, %rd5, %rd7;
	and.b32  	%r3, %r8, 15;
	setp.lt.u32 	%p2, %r8, 16;
	@%p2 bra 	$L__BB1_4;
	ld.global.f64 	%fd9, [%rd1];
	and.b32  	%r17, %r8, 2147483632;
	neg.s32 	%r19, %r17;
$L__BB1_3:
	.pragma "nounroll";
	st.global.f64 	[%rd2], %fd9;
	ld.global.f64 	%fd4, [%rd1];
	st.global.f64 	[%rd2], %fd4;
	ld.global.f64 	%fd9, [%rd1];
	st.global.f64 	[%rd2], %fd9;
	add.s32 	%r19, %r19, 16;
	setp.ne.s32 	%p3, %r19, 0;
	@%p3 bra 	$L__BB1_3;
$L__BB1_4:
	setp.eq.s32 	%p4, %r3, 0;
	@%p4 bra 	$L__BB1_12;
	and.b32  	%r7, %r8, 7;
	setp.lt.u32 	%p5, %r3, 8;
	@%p5 bra 	$L__BB1_7;
	ld.global.f64 	%fd5, [%rd1];
	st.global.f64 	[%rd2], %fd5;
$L__BB1_7:
	setp.eq.s32 	%p6, %r7, 0;
	@%p6 bra 	$L__BB1_12;
	setp.lt.u32 	%p7, %r7, 4;
	@%p7 bra 	$L__BB1_10;
	ld.global.f64 	%fd6, [%rd1];
	st.global.f64 	[%rd2], %fd6;
$L__BB1_10:
	and.b32  	%r18, %r8, 3;
	setp.eq.s32 	%p8, %r18, 0;
	@%p8 bra 	$L__BB1_12;
	ld.global.f64 	%fd7, [%rd1];
	st.global.f64 	[%rd2], %fd7;
$L__BB1_12:
	cvta.to.global.u64 	%rd8, %rd4;
	mul.wide.s32 	%rd9, %r2, 8;
	add.s64 	%rd10, %rd8, %rd9;
	ld.global.f64 	%fd8, [%rd10];
	mul.wide.s32 	%rd11, %r1, 8;
	add.s64 	%rd12, %rd8, %rd11;
	st.global.f64 	[%rd12], %fd8;
	ret;

}
	// .globl	_Z16sampler_progressiPi
.visible .entry _Z16sampler_progressiPi(
	.param .u32 _Z16sampler_progressiPi_param_0,
	.param .u64 .ptr .align 1 _Z16sampler_progressiPi_param_1
)
{
	.local .align 8 .b8 	__local_depot2[8];
	.reg .b64 	%SP;
	.reg .b64 	%SPL;
	.reg .pred 	%p<56>;
	.reg .b32 	%r<321>;
	.reg .b32 	%f<4>;
	.reg .b64 	%rd<128>;

	mov.u64 	%SPL, __local_depot2;
	cvta.local.u64 	%SP, %SPL;
	ld.param.u32 	%r88, [_Z16sampler_progressiPi_param_0];
	ld.param.u64 	%rd9, [_Z16sampler_progressiPi_param_1];
	cvta.to.global.u64 	%rd1, %rd9;
	add.u64 	%rd10, %SP, 0;
	add.u64 	%rd2, %SPL, 0;
	cvt.rn.f32.s32 	%f1, %r88;
	mul.f32 	%f2, %f1, 0f3E000000;
	cvt.rpi.f32.f32 	%f3, %f2;
	cvt.rzi.s32.f32 	%r1, %f3;
	setp.lt.s32 	%p1, %r1, 1;
	@%p1 bra 	$L__BB2_7;
	and.b32  	%r2, %r1, 3;
	setp.lt.u32 	%p2, %r1, 4;
	@%p2 bra 	$L__BB2_4;
	and.b32  	%r3, %r1, 2147483644;
	mov.b32 	%r319, 0;
	mov.u64 	%rd11, $str;
$L__BB2_3:
	cvta.global.u64 	%rd12, %rd11;
	{ // callseq 0, 0
	.param .b64 param0;
	st.param.b64 	[param0], %rd12;
	.param .b64 param1;
	st.param.b64 	[param1], 0;
	.param .b32 retval0;
	call.uni (retval0), 
	vprintf, 
	(
	param0, 
	param1
	);
	ld.param.b32 	%r90, [retval0];
	} // callseq 0
	{ // callseq 1, 0
	.param .b64 param0;
	st.param.b64 	[param0], %rd12;
	.param .b64 param1;
	st.param.b64 	[param1], 0;
	.param .b32 retval0;
	call.uni (retval0), 
	vprintf, 
	(
	param0, 
	param1
	);
	ld.param.b32 	%r92, [retval0];
	} // callseq 1
	{ // callseq 2, 0
	.param .b64 param0;
	st.param.b64 	[param0], %rd12;
	.param .b64 param1;
	st.param.b64 	[param1], 0;
	.param .b32 retval0;
	call.uni (retval0), 
	vprintf, 
	(
	param0, 
	param1
	);
	ld.param.b32 	%r94, [retval0];
	} // callseq 2
	{ // callseq 3, 0
	.param .b64 param0;
	st.param.b64 	[param0], %rd12;
	.param .b64 param1;
	st.param.b64 	[param1], 0;
	.param .b32 retval0;
	call.uni (retval0), 
	vprintf, 
	(
	param0, 
	param1
	);
	ld.param.b32 	%r96, [retval0];
	} // callseq 3
	add.s32 	%r319, %r319, 4;
	setp.eq.s32 	%p3, %r319, %r3;
	@%p3 bra 	$L__BB2_4;
	bra.uni 	$L__BB2_3;
$L__BB2_4:
	setp.eq.s32 	%p4, %r2, 0;
	@%p4 bra 	$L__BB2_7;
	mov.b32 	%r283, 0;
	mov.u64 	%rd13, $str;
$L__BB2_6:
	.pragma "nounroll";
	cvta.global.u64 	%rd14, %rd13;
	{ // callseq 4, 0
	.param .b64 param0;
	st.param.b64 	[param0], %rd14;
	.param .b64 param1;
	st.param.b64 	[param1], 0;
	.param .b32 retval0;
	call.uni (retval0), 
	vprintf, 
	(
	param0, 
	param1
	);
	ld.param.b32 	%r99, [retval0];
	} // callseq 4
	add.s32 	%r283, %r283, 1;
	setp.ne.s32 	%p5, %r283, %r2;
	@%p5 bra 	$L__BB2_6;
$L__BB2_7:
	setp.eq.s32 	%p6, %r88, 0;
	@%p6 bra 	$L__BB2_56;
	add.s32 	%r6, %r1, -1;
	setp.lt.s32 	%p7, %r88, 1;
	@%p7 bra 	$L__BB2_75;
	add.s32 	%r7, %r1, -2;
	and.b32  	%r8, %r88, 15;
	add.s32 	%r9, %r8, -1;
	and.b32  	%r10, %r88, 7;
	add.s32 	%r11, %r10, -1;
	and.b32  	%r12, %r88, 3;
	and.b32  	%r13, %r6, 3;
	and.b32  	%r14, %r88, 2147483632;
	and.b32  	%r15, %r88, 2147483640;
	and.b32  	%r16, %r88, 1;
	and.b32  	%r116, %r6, -4;
	neg.s32 	%r17, %r116;
	mul.lo.s32 	%r18, %r88, 100;
	mov.u64 	%rd35, $str$1;
	mov.u64 	%rd121, $str;
	mov.u64 	%rd125, $str$2;
$L__BB2_10:
	// begin inline asm
	mov.u64 	%rd28, %clock64;
	// end inline asm
$L__BB2_11:
	// begin inline asm
	mov.u64 	%rd29, %clock64;
	// end inline asm
	setp.gt.s64 	%p16, %rd29, %rd28;
	sub.s64 	%rd30, %rd29, %rd28;
	add.s64 	%rd31, %rd30, 4294967295;
	selp.b64 	%rd32, %rd30, %rd31, %p16;
	setp.lt.s64 	%p17, %rd32, 1000000;
	@%p17 bra 	$L__BB2_11;
	setp.gt.s32 	%p18, %r1, 1;
	@%p18 bra 	$L__BB2_70;
$L__BB2_13:
	setp.lt.u32 	%p24, %r88, 16;
	mov.b32 	%r313, 0;
	mov.u32 	%r318, %r313;
	@%p24 bra 	$L__BB2_58;
	mov.b32 	%r285, 0;
	mov.u32 	%r318, %r285;
	bra.uni 	$L__BB2_57;
$L__BB2_15:
	cvta.global.u64 	%rd34, %rd35;
	{ // callseq 12, 0
	.param .b64 param0;
	st.param.b64 	[param0], %rd34;
	.param .b64 param1;
	st.param.b64 	[param1], 0;
	.param .b32 retval0;
	call.uni (retval0), 
	vprintf, 
	(
	param0, 
	param1
	);
	ld.param.b32 	%r117, [retval0];
	} // callseq 12
	{ // callseq 13, 0
	.param .b64 param0;
	st.param.b64 	[param0], %rd34;
	.param .b64 param1;
	st.param.b64 	[param1], 0;
	.param .b32 retval0;
	call.uni (retval0), 
	vprintf, 
	(
	param0, 
	param1
	);
	ld.param.b32 	%r119, [retval0];
	} // callseq 13
	{ // callseq 14, 0
	.param .b64 param0;
	st.param.b64 	[param0], %rd34;
	.param .b64 param1;
	st.param.b64 	[param1], 0;
	.param .b32 retval0;
	call.uni (retval0), 
	vprintf, 
	(
	param0, 
	param1
	);
	ld.param.b32 	%r121, [retval0];
	} // callseq 14
	{ // callseq 15, 0
	.param .b64 param0;
	st.param.b64 	[param0], %rd34;
	.param .b64 param1;
	st.param.b64 	[param1], 0;
	.param .b32 retval0;
	call.uni (retval0), 
	vprintf, 
	(
	param0, 
	param1
	);
	ld.param.b32 	%r123, [retval0];
	} // callseq 15
	add.s32 	%r284, %r284, 4;
	setp.eq.s32 	%p20, %r284, 0;
	@%p20 bra 	$L__BB2_71;
	bra.uni 	$L__BB2_15;
$L__BB2_16:
	.pragma "nounroll";
	setp.ne.s32 	%p34, %r289, 8;
	@%p34 bra 	$L__BB2_18;
	cvta.global.u64 	%rd49, %rd121;
	{ // callseq 19, 0
	.param .b64 param0;
	st.param.b64 	[param0], %rd49;
	.param .b64 param1;
	st.param.b64 	[param1], 0;
	.param .b32 retval0;
	call.uni (retval0), 
	vprintf, 
	(
	param0, 
	param1
	);
	ld.param.b32 	%r195, [retval0];
	} // callseq 19
	mov.b32 	%r289, 0;
$L__BB2_18:
	mul.wide.u32 	%rd50, %r288, 4;
	add.s64 	%rd4, %rd1, %rd50;
	ld.global.u32 	%r197, [%rd4];
	st.local.u32 	[%rd2], %r197;
	cvta.global.u64 	%rd52, %rd125;
	{ // callseq 20, 0
	.param .b64 param0;
	st.param.b64 	[param0], %rd52;
	.param .b64 param1;
	st.param.b64 	[param1], %rd10;
	.param .b32 retval0;
	call.uni (retval0), 
	vprintf, 
	(
	param0, 
	param1
	);
	ld.param.b32 	%r198, [retval0];
	} // callseq 20
	add.s32 	%r290, %r289, 1;
	setp.ne.s32 	%p35, %r290, 8;
	@%p35 bra 	$L__BB2_20;
	cvta.global.u64 	%rd55, %rd121;
	{ // callseq 21, 0
	.param .b64 param0;
	st.param.b64 	[param0], %rd55;
	.param .b64 param1;
	st.param.b64 	[param1], 0;
	.param .b32 retval0;
	call.uni (retval0), 
	vprintf, 
	(
	param0, 
	param1
	);
	ld.param.b32 	%r201, [retval0];
	} // callseq 21
	mov.b32 	%r290, 0;
$L__BB2_20:
	ld.global.u32 	%r203, [%rd4+4];
	st.local.u32 	[%rd2], %r203;
	cvta.global.u64 	%rd57, %rd125;
	{ // callseq 22, 0
	.param .b64 param0;
	st.param.b64 	[param0], %rd57;
	.param .b64 param1;
	st.param.b64 	[param1], %rd10;
	.param .b32 retval0;
	call.uni (retval0), 
	vprintf, 
	(
	param0, 
	param1
	);
	ld.param.b32 	%r204, [retval0];
	} // callseq 22
	add.s32 	%r291, %r290, 1;
	setp.ne.s32 	%p36, %r291, 8;
	@%p36 bra 	$L__BB2_22;
	cvta.global.u64 	%rd60, %rd121;
	{ // callseq 23, 0
	.param .b64 param0;
	st.param.b64 	[param0], %rd60;
	.param .b64 param1;
	st.param.b64 	[param1], 0;
	.param .b32 retval0;
	call.uni (retval0), 
	vprintf, 
	(
	param0, 
	param1
	);
	ld.param.b32 	%r207, [retval0];
	} // callseq 23
	mov.b32 	%r291, 0;
$L__BB2_22:
	ld.global.u32 	%r209, [%rd4+8];
	st.local.u32 	[%rd2], %r209;
	cvta.global.u64 	%rd62, %rd125;
	{ // callseq 24, 0
	.param .b64 param0;
	st.param.b64 	[param0], %rd62;
	.param .b64 param1;
	st.param.b64 	[param1], %rd10;
	.param .b32 retval0;
	call.uni (retval0), 
	vprintf, 
	(
	param0, 
	param1
	);
	ld.param.b32 	%r210, [retval0];
	} // callseq 24
	add.s32 	%r292, %r291, 1;
	setp.ne.s32 	%p37, %r292, 8;
	@%p37 bra 	$L__BB2_24;
	cvta.global.u64 	%rd65, %rd121;
	{ // callseq 25, 0
	.param .b64 param0;
	st.param.b64 	[param0], %rd65;
	.param .b64 param1;
	st.param.b64 	[param1], 0;
	.param .b32 retval0;
	call.uni (retval0), 
	vprintf, 
	(
	param0, 
	param1
	);
	ld.param.b32 	%r213, [retval0];
	} // callseq 25
	mov.b32 	%r292, 0;
$L__BB2_24:
	ld.global.u32 	%r215, [%rd4+12];
	st.local.u32 	[%rd2], %r215;
	cvta.global.u64 	%rd67, %rd125;
	{ // callseq 26, 0
	.param .b64 param0;
	st.param.b64 	[param0], %rd67;
	.param .b64 param1;
	st.param.b64 	[param1], %rd10;
	.param .b32 retval0;
	call.uni (retval0), 
	vprintf, 
	(
	param0, 
	param1
	);
	ld.param.b32 	%r216, [retval0];
	} // callseq 26
	add.s32 	%r293, %r292, 1;
	setp.ne.s32 	%p38, %r293, 8;
	@%p38 bra 	$L__BB2_26;
	cvta.global.u64 	%rd70, %rd121;
	{ // callseq 27, 0
	.param .b64 param0;
	st.param.b64 	[param0], %rd70;
	.param .b64 param1;
	st.param.b64 	[param1], 0;
	.param .b32 retval0;
	call.uni (retval0), 
	vprintf, 
	(
	param0, 
	param1
	);
	ld.param.b32 	%r219, [retval0];
	} // callseq 27
	mov.b32 	%r293, 0;
$L__BB2_26:
	ld.global.u32 	%r221, [%rd4+16];
	st.local.u32 	[%rd2], %r221;
	cvta.global.u64 	%rd72, %rd125;
	{ // callseq 28, 0
	.param .b64 param0;
	st.param.b64 	[param0], %rd72;
	.param .b64 param1;
	st.param.b64 	[param1], %rd10;
	.param .b32 retval0;
	call.uni (retval0), 
	vprintf, 
	(
	param0, 
	param1
	);
	ld.param.b32 	%r222, [retval0];
	} // callseq 28
	add.s32 	%r294, %r293, 1;
	setp.ne.s32 	%p39, %r294, 8;
	@%p39 bra 	$L__BB2_28;
	cvta.global.u64 	%rd75, %rd121;
	{ // callseq 29, 0
	.param .b64 param0;
	st.param.b64 	[param0], %rd75;
	.param .b64 param1;
	st.param.b64 	[param1], 0;
	.param .b32 retval0;
	call.uni (retval0), 
	vprintf, 
	(
	param0, 
	param1
	);
	ld.param.b32 	%r225, [retval0];
	} // callseq 29
	mov.b32 	%r294, 0;
$L__BB2_28:
	ld.global.u32 	%r227, [%rd4+20];
	st.local.u32 	[%rd2], %r227;
	cvta.global.u64 	%rd77, %rd125;
	{ // callseq 30, 0
	.param .b64 param0;
	st.param.b64 	[param0], %rd77;
	.param .b64 param1;
	st.param.b64 	[param1], %rd10;
	.param .b32 retval0;
	call.uni (retval0), 
	vprintf, 
	(
	param0, 
	param1
	);
	ld.param.b32 	%r228, [retval0];
	} // callseq 30
	add.s32 	%r295, %r294, 1;
	setp.ne.s32 	%p40, %r295, 8;
	@%p40 bra 	$L__BB2_30;
	cvta.global.u64 	%rd80, %rd121;
	{ // callseq 31, 0
	.param .b64 param0;
	st.param.b64 	[param0], %rd80;
	.param .b64 param1;
	st.param.b64 	[param1], 0;
	.param .b32 retval0;
	call.uni (retval0), 
	vprintf, 
	(
	param0, 
	param1
	);
	ld.param.b32 	%r231, [retval0];
	} // callseq 31
	mov.b32 	%r295, 0;
$L__BB2_30:
	ld.global.u32 	%r233, [%rd4+24];
	st.local.u32 	[%rd2], %r233;
	cvta.global.u64 	%rd82, %rd125;
	{ // callseq 32, 0
	.param .b64 param0;
	st.param.b64 	[param0], %rd82;
	.param .b64 param1;
	st.param.b64 	[param1], %rd10;
	.param .b32 retval0;
	call.uni (retval0), 
	vprintf, 
	(
	param0, 
	param1
	);
	ld.param.b32 	%r234, [retval0];
	} // callseq 32
	add.s32 	%r296, %r295, 1;
	setp.ne.s32 	%p41, %r296, 8;
	@%p41 bra 	$L__BB2_32;
	cvta.global.u64 	%rd85, %rd121;
	{ // callseq 33, 0
	.param .b64 param0;
	st.param.b64 	[param0], %rd85;
	.param .b64 param1;
	st.param.b64 	[param1], 0;
	.param .b32 retval0;
	call.uni (retval0), 
	vprintf, 
	(
	param0, 
	param1
	);
	ld.param.b32 	%r237, [retval0];
	} // callseq 33
	mov.b32 	%r296, 0;
$L__BB2_32:
	ld.global.u32 	%r239, [%rd4+28];
	st.local.u32 	[%rd2], %r239;
	cvta.global.u64 	%rd87, %rd125;
	{ // callseq 34, 0
	.param .b64 param0;
	st.param.b64 	[param0], %rd87;
	.param .b64 param1;
	st.param.b64 	[param1], %rd10;
	.param .b32 retval0;
	call.uni (retval0), 
	vprintf, 
	(
	param0, 
	param1
	);
	ld.param.b32 	%r240, [retval0];
	} // callseq 34
	add.s32 	%r289, %r296, 1;
	add.s32 	%r288, %r288, 8;
	setp.ne.s32 	%p42, %r288, %r15;
	mov.u32 	%r304, %r15;
	@%p42 bra 	$L__BB2_16;
$L__BB2_33:
	setp.eq.s32 	%p43, %r10, 0;
	@%p43 bra 	$L__BB2_55;
	setp.lt.u32 	%p44, %r11, 3;
	@%p44 bra 	$L__BB2_44;
	setp.ne.s32 	%p45, %r289, 8;
	@%p45 bra 	$L__BB2_37;
	cvta.global.u64 	%rd90, %rd121;
	{ // callseq 35, 0
	.param .b64 param0;
	st.param.b64 	[param0], %rd90;
	.param .b64 param1;
	st.param.b64 	[param1], 0;
	.param .b32 retval0;
	call.uni (retval0), 
	vprintf, 
	(
	param0, 
	param1
	);
	ld.param.b32 	%r243, [retval0];
	} // callseq 35
	mov.b32 	%r289, 0;
$L__BB2_37:
	mul.wide.u32 	%rd91, %r304, 4;
	add.s64 	%rd5, %rd1, %rd91;
	ld.global.u32 	%r245, [%rd5];
	st.local.u32 	[%rd2], %r245;
	cvta.global.u64 	%rd93, %rd125;
	{ // callseq 36, 0
	.param .b64 param0;
	st.param.b64 	[param0], %rd93;
	.param .b64 param1;
	st.param.b64 	[param1], %rd10;
	.param .b32 retval0;
	call.uni (retval0), 
	vprintf, 
	(
	param0, 
	param1
	);
	ld.param.b32 	%r246, [retval0];
	} // callseq 36
	add.s32 	%r300, %r289, 1;
	setp.ne.s32 	%p46, %r300, 8;
	@%p46 bra 	$L__BB2_39;
	cvta.global.u64 	%rd96, %rd121;
	{ // callseq 37, 0
	.param .b64 param0;
	st.param.b64 	[param0], %rd96;
	.param .b64 param1;
	st.param.b64 	[param1], 0;
	.param .b32 retval0;
	call.uni (retval0), 
	vprintf, 
	(
	param0, 
	param1
	);
	ld.param.b32 	%r249, [retval0];
	} // callseq 37
	mov.b32 	%r300, 0;
$L__BB2_39:
	ld.global.u32 	%r251, [%rd5+4];
	st.local.u32 	[%rd2], %r251;
	cvta.global.u64 	%rd98, %rd125;
	{ // callseq 38, 0
	.param .b64 param0;
	st.param.b64 	[param0], %rd98;
	.param .b64 param1;
	st.param.b64 	[param1], %rd10;
	.param .b32 retval0;
	call.uni (retval0), 
	vprintf, 
	(
	param0, 
	param1
	);
	ld.param.b32 	%r252, [retval0];
	} // callseq 38
	add.s32 	%r301, %r300, 1;
	setp.ne.s32 	%p47, %r301, 8;
	@%p47 bra 	$L__BB2_41;
	cvta.global.u64 	%rd101, %rd121;
	{ // callseq 39, 0
	.param .b64 param0;
	st.param.b64 	[param0], %rd101;
	.param .b64 param1;
	st.param.b64 	[param1], 0;
	.param .b32 retval0;
	call.uni (retval0), 
	vprintf, 
	(
	param0, 
	param1
	);
	ld.param.b32 	%r255, [retval0];
	} // callseq 39
	mov.b32 	%r301, 0;
$L__BB2_41:
	ld.global.u32 	%r257, [%rd5+8];
	st.local.u32 	[%rd2], %r257;
	cvta.global.u64 	%rd103, %rd125;
	{ // callseq 40, 0
	.param .b64 param0;
	st.param.b64 	[param0], %rd103;
	.param .b64 param1;
	st.param.b64 	[param1], %rd10;
	.param .b32 retval0;
	call.uni (retval0), 
	vprintf, 
	(
	param0, 
	param1
	);
	ld.param.b32 	%r258, [retval0];
	} // callseq 40
	add.s32 	%r302, %r301, 1;
	setp.ne.s32 	%p48, %r302, 8;
	@%p48 bra 	$L__BB2_43;
	cvta.global.u64 	%rd106, %rd121;
	{ // callseq 41, 0
	.param .b64 param0;
	st.param.b64 	[param0], %rd106;
	.param .b64 param1;
	st.param.b64 	[param1], 0;
	.param .b32 retval0;
	call.uni (retval0), 
	vprintf, 
	(
	param0, 
	param1
	);
	ld.param.b32 	%r261, [retval0];
	} // callseq 41
	mov.b32 	%r302, 0;
$L__BB2_43:
	ld.global.u32 	%r263, [%rd5+12];
	st.local.u32 	[%rd2], %r263;
	cvta.global.u64 	%rd108, %rd125;
	{ // callseq 42, 0
	.param .b64 param0;
	st.param.b64 	[param0], %rd108;
	.param .b64 param1;
	st.param.b64 	[param1], %rd10;
	.param .b32 retval0;
	call.uni (retval0), 
	vprintf, 
	(
	param0, 
	param1
	);
	ld.param.b32 	%r264, [retval0];
	} // callseq 42
	add.s32 	%r304, %r304, 4;
	add.s32 	%r289, %r302, 1;
$L__BB2_44:
	setp.eq.s32 	%p49, %r12, 0;
	@%p49 bra 	$L__BB2_55;
	setp.eq.s32 	%p50, %r12, 1;
	@%p50 bra 	$L__BB2_51;
	setp.ne.s32 	%p51, %r289, 8;
	@%p51 bra 	$L__BB2_48;
	cvta.global.u64 	%rd111, %rd121;
	{ // callseq 43, 0
	.param .b64 param0;
	st.param.b64 	[param0], %rd111;
	.param .b64 param1;
	st.param.b64 	[param1], 0;
	.param .b32 retval0;
	call.uni (retval0), 
	vprintf, 
	(
	param0, 
	param1
	);
	ld.param.b32 	%r267, [retval0];
	} // callseq 43
	mov.b32 	%r289, 0;
$L__BB2_48:
	mul.wide.u32 	%rd112, %r304, 4;
	add.s64 	%rd6, %rd1, %rd112;
	ld.global.u32 	%r269, [%rd6];
	st.local.u32 	[%rd2], %r269;
	cvta.global.u64 	%rd114, %rd125;
	{ // callseq 44, 0
	.param .b64 param0;
	st.param.b64 	[param0], %rd114;
	.param .b64 param1;
	st.param.b64 	[param1], %rd10;
	.param .b32 retval0;
	call.uni (retval0), 
	vprintf, 
	(
	param0, 
	param1
	);
	ld.param.b32 	%r270, [retval0];
	} // callseq 44
	add.s32 	%r306, %r289, 1;
	setp.ne.s32 	%p52, %r306, 8;
	@%p52 bra 	$L__BB2_50;
	cvta.global.u64 	%rd117, %rd121;
	{ // callseq 45, 0
	.param .b64 param0;
	st.param.b64 	[param0], %rd117;
	.param .b64 param1;
	st.param.b64 	[param1], 0;
	.param .b32 retval0;
	call.uni (retval0), 
	vprintf, 
	(
	param0, 
	param1
	);
	ld.param.b32 	%r273, [retval0];
	} // callseq 45
	mov.b32 	%r306, 0;
$L__BB2_50:
	ld.global.u32 	%r275, [%rd6+4];
	st.local.u32 	[%rd2], %r275;
	cvta.global.u64 	%rd119, %rd125;
	{ // callseq 46, 0
	.param .b64 param0;
	st.param.b64 	[param0], %rd119;
	.param .b64 param1;
	st.param.b64 	[param1], %rd10;
	.param .b32 retval0;
	call.uni (retval0), 
	vprintf, 
	(
	param0, 
	param1
	);
	ld.param.b32 	%r276, [retval0];
	} // callseq 46
	add.s32 	%r304, %r304, 2;
	add.s32 	%r289, %r306, 1;
$L__BB2_51:
	setp.eq.s32 	%p53, %r16, 0;
	@%p53 bra 	$L__BB2_55;
	setp.ne.s32 	%p54, %r289, 8;
	@%p54 bra 	$L__BB2_54;
	cvta.global.u64 	%rd122, %rd121;
	{ // callseq 47, 0
	.param .b64 param0;
	st.param.b64 	[param0], %rd122;
	.param .b64 param1;
	st.param.b64 	[param1], 0;
	.param .b32 retval0;
	call.uni (retval0), 
	vprintf, 
	(
	param0, 
	param1
	);
	ld.param.b32 	%r278, [retval0];
	} // callseq 47
$L__BB2_54:
	mul.wide.u32 	%rd123, %r304, 4;
	add.s64 	%rd124, %rd1, %rd123;
	ld.global.u32 	%r280, [%rd124];
	st.local.u32 	[%rd2], %r280;
	cvta.global.u64 	%rd126, %rd125;
	{ // callseq 48, 0
	.param .b64 param0;
	st.param.b64 	[param0], %rd126;
	.param .b64 param1;
	st.param.b64 	[param1], %rd10;
	.param .b32 retval0;
	call.uni (retval0), 
	vprintf, 
	(
	param0, 
	param1
	);
	ld.param.b32 	%r281, [retval0];
	} // callseq 48
$L__BB2_55:
	setp.eq.s32 	%p55, %r318, %r18;
	@%p55 bra 	$L__BB2_56;
	bra.uni 	$L__BB2_10;
$L__BB2_56:
	ret;
$L__BB2_57:
	.pragma "nounroll";
	mul.wide.u32 	%rd41, %r285, 4;
	add.s64 	%rd42, %rd1, %rd41;
	ld.global.u32 	%r134, [%rd42];
	add.s32 	%r135, %r134, %r318;
	ld.global.u32 	%r136, [%rd42+4];
	add.s32 	%r137, %r136, %r135;
	ld.global.u32 	%r138, [%rd42+8];
	add.s32 	%r139, %r138, %r137;
	ld.global.u32 	%r140, [%rd42+12];
	add.s32 	%r141, %r140, %r139;
	ld.global.u32 	%r142, [%rd42+16];
	add.s32 	%r143, %r142, %r141;
	ld.global.u32 	%r144, [%rd42+20];
	add.s32 	%r145, %r144, %r143;
	ld.global.u32 	%r146, [%rd42+24];
	add.s32 	%r147, %r146, %r145;
	ld.global.u32 	%r148, [%rd42+28];
	add.s32 	%r149, %r148, %r147;
	ld.global.u32 	%r150, [%rd42+32];
	add.s32 	%r151, %r150, %r149;
	ld.global.u32 	%r152, [%rd42+36];
	add.s32 	%r153, %r152, %r151;
	ld.global.u32 	%r154, [%rd42+40];
	add.s32 	%r155, %r154, %r153;
	ld.global.u32 	%r156, [%rd42+44];
	add.s32 	%r157, %r156, %r155;
	ld.global.u32 	%r158, [%rd42+48];
	add.s32 	%r159, %r158, %r157;
	ld.global.u32 	%r160, [%rd42+52];
	add.s32 	%r161, %r160, %r159;
	ld.global.u32 	%r162, [%rd42+56];
	add.s32 	%r163, %r162, %r161;
	ld.global.u32 	%r164, [%rd42+60];
	add.s32 	%r318, %r164, %r163;
	add.s32 	%r285, %r285, 16;
	setp.eq.s32 	%p25, %r285, %r14;
	mov.u32 	%r313, %r14;
	@%p25 bra 	$L__BB2_58;
	bra.uni 	$L__BB2_57;
$L__BB2_58:
	setp.eq.s32 	%p26, %r8, 0;
	@%p26 bra 	$L__BB2_68;
	setp.lt.u32 	%p27, %r9, 7;
	@%p27 bra 	$L__BB2_61;
	mul.wide.u32 	%rd43, %r313, 4;
	add.s64 	%rd44, %rd1, %rd43;
	ld.global.u32 	%r166, [%rd44];
	add.s32 	%r167, %r166, %r318;
	ld.global.u32 	%r168, [%rd44+4];
	add.s32 	%r169, %r168, %r167;
	ld.global.u32 	%r170, [%rd44+8];
	add.s32 	%r171, %r170, %r169;
	ld.global.u32 	%r172, [%rd44+12];
	add.s32 	%r173, %r172, %r171;
	ld.global.u32 	%r174, [%rd44+16];
	add.s32 	%r175, %r174, %r173;
	ld.global.u32 	%r176, [%rd44+20];
	add.s32 	%r177, %r176, %r175;
	ld.global.u32 	%r178, [%rd44+24];
	add.s32 	%r179, %r178, %r177;
	ld.global.u32 	%r180, [%rd44+28];
	add.s32 	%r318, %r180, %r179;
	add.s32 	%r313, %r313, 8;
$L__BB2_61:
	setp.eq.s32 	%p28, %r10, 0;
	@%p28 bra 	$L__BB2_68;
	setp.lt.u32 	%p29, %r11, 3;
	@%p29 bra 	$L__BB2_64;
	mul.wide.u32 	%rd45, %r313, 4;
	add.s64 	%rd46, %rd1, %rd45;
	ld.global.u32 	%r182, [%rd46];
	add.s32 	%r183, %r182, %r318;
	ld.global.u32 	%r184, [%rd46+4];
	add.s32 	%r185, %r184, %r183;
	ld.global.u32 	%r186, [%rd46+8];
	add.s32 	%r187, %r186, %r185;
	ld.global.u32 	%r188, [%rd46+12];
	add.s32 	%r318, %r188, %r187;
	add.s32 	%r313, %r313, 4;
$L__BB2_64:
	setp.eq.s32 	%p30, %r12, 0;
	@%p30 bra 	$L__BB2_68;
	setp.eq.s32 	%p31, %r12, 1;
	mul.wide.u32 	%rd47, %r313, 4;
	add.s64 	%rd7, %rd1, %rd47;
	ld.global.u32 	%r189, [%rd7];
	add.s32 	%r318, %r189, %r318;
	@%p31 bra 	$L__BB2_68;
	setp.eq.s32 	%p32, %r12, 2;
	ld.global.u32 	%r190, [%rd7+4];
	add.s32 	%r318, %r190, %r318;
	@%p32 bra 	$L__BB2_68;
	ld.global.u32 	%r191, [%rd7+8];
	add.s32 	%r318, %r191, %r318;
$L__BB2_68:
	setp.lt.u32 	%p33, %r88, 8;
	mov.b32 	%r289, 0;
	mov.u32 	%r304, %r289;
	@%p33 bra 	$L__BB2_33;
	mov.b32 	%r289, 0;
	mov.u32 	%r288, %r289;
	bra.uni 	$L__BB2_16;
$L__BB2_70:
	setp.lt.u32 	%p19, %r7, 3;
	mov.u32 	%r284, %r17;
	@%p19 bra 	$L__BB2_71;
	bra.uni 	$L__BB2_15;
$L__BB2_71:
	setp.eq.s32 	%p21, %r13, 0;
	@%p21 bra 	$L__BB2_13;
	setp.eq.s32 	%p22, %r13, 1;
	cvta.global.u64 	%rd36, %rd35;
	{ // callseq 16, 0
	.param .b64 param0;
	st.param.b64 	[param0], %rd36;
	.param .b64 param1;
	st.param.b64 	[param1], 0;
	.param .b32 retval0;
	call.uni (retval0), 
	vprintf, 
	(
	param0, 
	param1
	);
	ld.param.b32 	%r125, [retval0];
	} // callseq 16
	@%p22 bra 	$L__BB2_13;
	setp.eq.s32 	%p23, %r13, 2;
	cvta.global.u64 	%rd38, %rd35;
	{ // callseq 17, 0
	.param .b64 param0;
	st.param.b64 	[param0], %rd38;
	.param .b64 param1;
	st.param.b64 	[param1], 0;
	.param .b32 retval0;
	call.uni (retval0), 
	vprintf, 
	(
	param0, 
	param1
	);
	ld.param.b32 	%r127, [retval0];
	} // callseq 17
	@%p23 bra 	$L__BB2_13;
	cvta.global.u64 	%rd40, %rd35;
	{ // callseq 18, 0
	.param .b64 param0;
	st.param.b64 	[param0], %rd40;
	.param .b64 param1;
	st.param.b64 	[param1], 0;
	.param .b32 retval0;
	call.uni (retval0), 
	vprintf, 
	(
	param0, 
	param1
	);
	ld.param.b32 	%r129, [retval0];
	} // callseq 18
	bra.uni 	$L__BB2_13;
$L__BB2_75:
	add.s32 	%r81, %r1, -2;
	and.b32  	%r82, %r6, 3;
	and.b32  	%r83, %r6, -4;
	mov.u64 	%rd22, $str$1;
$L__BB2_76:
	// begin inline asm
	mov.u64 	%rd15, %clock64;
	// end inline asm
$L__BB2_77:
	// begin inline asm
	mov.u64 	%rd16, %clock64;
	// end inline asm
	setp.gt.s64 	%p8, %rd16, %rd15;
	sub.s64 	%rd17, %rd16, %rd15;
	add.s64 	%rd18, %rd17, 4294967295;
	selp.b64 	%rd19, %rd17, %rd18, %p8;
	setp.lt.s64 	%p9, %rd19, 1000000;
	@%p9 bra 	$L__BB2_77;
	setp.lt.s32 	%p10, %r1, 2;
	@%p10 bra 	$L__BB2_76;
	setp.lt.u32 	%p11, %r81, 3;
	@%p11 bra 	$L__BB2_82;
	mov.b32 	%r320, 0;
$L__BB2_81:
	cvta.global.u64 	%rd21, %rd22;
	{ // callseq 5, 0
	.param .b64 param0;
	st.param.b64 	[param0], %rd21;
	.param .b64 param1;
	st.param.b64 	[param1], 0;
	.param .b32 retval0;
	call.uni (retval0), 
	vprintf, 
	(
	param0, 
	param1
	);
	ld.param.b32 	%r102, [retval0];
	} // callseq 5
	{ // callseq 6, 0
	.param .b64 param0;
	st.param.b64 	[param0], %rd21;
	.param .b64 param1;
	st.param.b64 	[param1], 0;
	.param .b32 retval0;
	call.uni (retval0), 
	vprintf, 
	(
	param0, 
	param1
	);
	ld.param.b32 	%r104, [retval0];
	} // callseq 6
	{ // callseq 7, 0
	.param .b64 param0;
	st.param.b64 	[param0], %rd21;
	.param .b64 param1;
	st.param.b64 	[param1], 0;
	.param .b32 retval0;
	call.uni (retval0), 
	vprintf, 
	(
	param0, 
	param1
	);
	ld.param.b32 	%r106, [retval0];
	} // callseq 7
	{ // callseq 8, 0
	.param .b64 param0;
	st.param.b64 	[param0], %rd21;
	.param .b64 param1;
	st.param.b64 	[param1], 0;
	.param .b32 retval0;
	call.uni (retval0), 
	vprintf, 
	(
	param0, 
	param1
	);
	ld.param.b32 	%r108, [retval0];
	} // callseq 8
	add.s32 	%r320, %r320, 4;
	setp.eq.s32 	%p12, %r320, %r83;
	@%p12 bra 	$L__BB2_82;
	bra.uni 	$L__BB2_81;
$L__BB2_82:
	setp.eq.s32 	%p13, %r82, 0;
	@%p13 bra 	$L__BB2_76;
	setp.eq.s32 	%p14, %r82, 1;
	cvta.global.u64 	%rd23, %rd22;
	{ // callseq 9, 0
	.param .b64 param0;
	st.param.b64 	[param0], %rd23;
	.param .b64 param1;
	st.param.b64 	[param1], 0;
	.param .b32 retval0;
	call.uni (retval0), 
	vprintf, 
	(
	param0, 
	param1
	);
	ld.param.b32 	%r110, [retval0];
	} // callseq 9
	@%p14 bra 	$L__BB2_76;
	setp.eq.s32 	%p15, %r82, 2;
	cvta.global.u64 	%rd25, %rd22;
	{ // callseq 10, 0
	.param .b64 param0;
	st.param.b64 	[param0], %rd25;
	.param .b64 param1;
	st.param.b64 	[param1], 0;
	.param .b32 retval0;
	call.uni (retval0), 
	vprintf, 
	(
	param0, 
	param1
	);
	ld.param.b32 	%r112, [retval0];
	} // callseq 10
	@%p15 bra 	$L__BB2_76;
	cvta.global.u64 	%rd27, %rd22;
	{ // callseq 11, 0
	.param .b64 param0;
	st.param.b64 	[param0], %rd27;
	.param .b64 param1;
	st.param.b64 	[param1], 0;
	.param .b32 retval0;
	call.uni (retval0), 
	vprintf, 
	(
	param0, 
	param1
	);
	ld.param.b32 	%r114, [retval0];
	} // callseq 11
	bra.uni 	$L__BB2_76;

}


// ===== COMPILED SASS (sm_100) =====

	.target	sm_100

	.elftype	@"ET_EXEC"


//--------------------- .note.nv.tkinfo           --------------------------
	.section	.note.nv.tkinfo,"",@"SHT_NOTE"
	.sectionflags	@"SHF_NOTE_NV_TKINFO"
	.tkinfo
        /*0018*/ 	.word	0x00000002
        /*0030*/ 	.string	""
        /*0030*/ 	.string	"ptxas"
        /*0030*/ 	.string	"Cuda compilation tools, release 13.0, V13.0.88"
        /*0030*/ 	.string	"Build cuda_13.0.r13.0/compiler.36424714_0"
        /*0030*/ 	.string	"-arch sm_100 -m 64 "



//--------------------- .note.nv.cuinfo           --------------------------
	.section	.note.nv.cuinfo,"",@"SHT_NOTE"
	.sectionflags	@"SHF_NOTE_NV_CUINFO"
        /*0018*/ 	.short	0x0002
        /*001a*/ 	.short	0x0064
        /*001c*/ 	.short	0x0082
	.zero		2


//--------------------- .nv.info                  --------------------------
	.section	.nv.info,"",@"SHT_CUDA_INFO"
	.align	4


	//----- nvinfo : EIATTR_REGCOUNT
	.align		4
        /*0000*/ 	.byte	0x04, 0x2f
        /*0002*/ 	.short	(.L_13 - .L_12)
	.align		4
.L_12:
        /*0004*/ 	.word	index@(_Z10initCurandP17curandStateXORWOWm)
        /*0008*/ 	.word	0x0000001f


	//----- nvinfo : EIATTR_FRAME_SIZE
	.align		4
.L_13:
        /*000c*/ 	.byte	0x04, 0x11
        /*000e*/ 	.short	(.L_15 - .L_14)
	.align		4
.L_14:
        /*0010*/ 	.word	index@(_Z10initCurandP17curandStateXORWOWm)
        /*0014*/ 	.word	0x00000000


	//----- nvinfo : EIATTR_REGCOUNT
	.align		4
.L_15:
        /*0018*/ 	.byte	0x04, 0x2f
        /*001a*/ 	.short	(.L_17 - .L_16)
	.align		4
.L_16:
        /*001c*/ 	.word	index@(_Z13reset_samplerPdS_iiiii)
        /*0020*/ 	.word	0x00000010


	//----- nvinfo : EIATTR_FRAME_SIZE
	.align		4
.L_17:
        /*0024*/ 	.byte	0x04, 0x11
        /*0026*/ 	.short	(.L_19 - .L_18)
	.align		4
.L_18:
        /*0028*/ 	.word	index@(_Z13reset_samplerPdS_iiiii)
        /*002c*/ 	.word	0x00000000


	//----- nvinfo : EIATTR_REGCOUNT
	.align		4
.L_19:
        /*0030*/ 	.byte	0x04, 0x2f
        /*0032*/ 	.short	(.L_21 - .L_20)
	.align		4
.L_20:
        /*0034*/ 	.word	index@(_Z16sampler_progressiPi)
        /*0038*/ 	.word	0x00000020


	//----- nvinfo : EIATTR_FRAME_SIZE
	.align		4
.L_21:
        /*003c*/ 	.byte	0x04, 0x11
        /*003e*/ 	.short	(.L_23 - .L_22)
	.align		4
.L_22:
        /*0040*/ 	.word	index@(_Z16sampler_progressiPi)
        /*0044*/ 	.word	0x00000008


	//----- nvinfo : EIATTR_MIN_STACK_SIZE
	.align		4
.L_23:
        /*0048*/ 	.byte	0x04, 0x12
        /*004a*/ 	.short	(.L_25 - .L_24)
	.align		4
.L_24:
        /*004c*/ 	.word	index@(_Z16sampler_progressiPi)
        /*0050*/ 	.word	0x00000008


	//----- nvinfo : EIATTR_MIN_STACK_SIZE
	.align		4
.L_25:
        /*0054*/ 	.byte	0x04, 0x12
        /*0056*/ 	.short	(.L_27 - .L_26)
	.align		4
.L_26:
        /*0058*/ 	.word	index@(_Z13reset_samplerPdS_iiiii)
        /*005c*/ 	.word	0x00000000


	//----- nvinfo : EIATTR_MIN_STACK_SIZE
	.align		4
.L_27:
        /*0060*/ 	.byte	0x04, 0x12
        /*0062*/ 	.short	(.L_29 - .L_28)
	.align		4
.L_28:
        /*0064*/ 	.word	index@(_Z10initCurandP17curandStateXORWOWm)
        /*0068*/ 	.word	0x00000000
.L_29:


//--------------------- .nv.compat                --------------------------
	.section	.nv.compat,"",@"SHT_CUDA_COMPAT_INFO"
	.align	4
        /*0000*/ 	.byte	0x02, 0x09, 0x00, 0x00, 0x02, 0x02, 0x01, 0x00, 0x02, 0x05, 0x05, 0x00, 0x03, 0x07, 0x01, 0x01
        /*0010*/ 	.byte	0x02, 0x03, 0x00, 0x00, 0x02, 0x06, 0x01, 0x00, 0x04, 0x0b, 0x08, 0x00, 0x09, 0x00, 0x00, 0x00
        /*0020*/ 	.byte	0x00, 0x00, 0x00, 0x00


//--------------------- .nv.info._Z16sampler_progressiPi --------------------------
	.section	.nv.info._Z16sampler_progressiPi,"",@"SHT_CUDA_INFO"
	.sectionflags	@""
	.align	4


	//----- nvinfo : EIATTR_CUDA_API_VERSION
	.align		4
        /*0000*/ 	.byte	0x04, 0x37
        /*0002*/ 	.short	(.L_31 - .L_30)
.L_30:
        /*0004*/ 	.word	0x00000082


	//----- nvinfo : EIATTR_KPARAM_INFO
	.align		4
.L_31:
        /*0008*/ 	.byte	0x04, 0x17
        /*000a*/ 	.short	(.L_33 - .L_32)
.L_32:
        /*000c*/ 	.word	0x00000000
        /*0010*/ 	.short	0x0001
        /*0012*/ 	.short	0x0008
        /*0014*/ 	.byte	0x00, 0xf5, 0x21, 0x00


	//----- nvinfo : EIATTR_KPARAM_INFO
	.align		4
.L_33:
        /*0018*/ 	.byte	0x04, 0x17
        /*001a*/ 	.short	(.L_35 - .L_34)
.L_34:
        /*001c*/ 	.word	0x00000000
        /*0020*/ 	.short	0x0000
        /*0022*/ 	.short	0x0000
        /*0024*/ 	.byte	0x00, 0xf0, 0x11, 0x00


	//----- nvinfo : EIATTR_SPARSE_MMA_MASK
	.align		4
.L_35:
        /*0028*/ 	.byte	0x03, 0x50
        /*002a*/ 	.short	0x0000


	//----- nvinfo : EIATTR_MAXREG_COUNT
	.align		4
        /*002c*/ 	.byte	0x03, 0x1b
        /*002e*/ 	.short	0x00ff


	//----- nvinfo : EIATTR_EXTERNS
	.align		4
        /*0030*/ 	.byte	0x04, 0x0f
        /*0032*/ 	.short	(.L_37 - .L_36)


	//   ....[0]....
	.align		4
.L_36:
        /*0034*/ 	.word	index@(vprintf)


	//----- nvinfo : EIATTR_MERCURY_ISA_VERSION
	.align		4
.L_37:
        /*0038*/ 	.byte	0x03, 0x5f
        /*003a*/ 	.short	0x0101


	//----- nvinfo : EIATTR_VRC_CTA_INIT_COUNT
	.align		4
        /*003c*/ 	.byte	0x02, 0x4a
	.zero		1
	.zero		1


	//----- nvinfo : EIATTR_SYSCALL_OFFSETS
	.align		4
        /*0040*/ 	.byte	0x04, 0x46
        /*0042*/ 	.short	(.L_39 - .L_38)


	//   ....[0]....
.L_38:
        /*0044*/ 	.word	0x000001c0


	//   ....[1]....
        /*0048*/ 	.word	0x00000230


	//   ....[2]....
        /*004c*/ 	.word	0x000002a0


	//   ....[3]....
        /*0050*/ 	.word	0x00000310


	//   ....[4]....
        /*0054*/ 	.word	0x00000430


	//   ....[5]....
        /*0058*/ 	.word	0x00000740


	//   ....[6]....
        /*005c*/ 	.word	0x000007c0


	//   ....[7]....
        /*0060*/ 	.word	0x00000830


	//   ....[8]....
        /*0064*/ 	.word	0x000008a0


	//   ....[9]....
        /*0068*/ 	.word	0x000009d0


	//   ....[10]....
        /*006c*/ 	.word	0x00000a90


	//   ....[11]....
        /*0070*/ 	.word	0x00000b20


	//   ....[12]....
        /*0074*/ 	.word	0x000014c0


	//   ....[13]....
        /*0078*/ 	.word	0x000015d0


	//   ....[14]....
        /*007c*/ 	.word	0x00001690


	//   ....[15]....
        /*0080*/ 	.word	0x00001780


	//   ....[16]....
        /*0084*/ 	.word	0x00001840


	//   ....[17]....
        /*0088*/ 	.word	0x00001930


	//   ....[18]....
        /*008c*/ 	.word	0x000019f0


	//   ....[19]....
        /*0090*/ 	.word	0x00001ae0


	//   ....[20]....
        /*0094*/ 	.word	0x00001ba0


	//   ....[21]....
        /*0098*/ 	.word	0x00001c90


	//   ....[22]....
        /*009c*/ 	.word	0x00001d50


	//   ....[23]....
        /*00a0*/ 	.word	0x00001e40


	//   ....[24]....
        /*00a4*/ 	.word	0x00001f00


	//   ....[25]....
        /*00a8*/ 	.word	0x00001ff0


	//   ....[26]....
        /*00ac*/ 	.word	0x000020b0


	//   ....[27]....
        /*00b0*/ 	.word	0x000021a0


	//   ....[28]....
        /*00b4*/ 	.word	0x00002320


	//   ....[29]....
        /*00b8*/ 	.word	0x00002430


	//   ....[30]....
        /*00bc*/ 	.word	0x000024f0


	//   ....[31]....
        /*00c0*/ 	.word	0x000025e0


	//   ....[32]....
        /*00c4*/ 	.word	0x000026a0


	//   ....[33]....
        /*00c8*/ 	.word	0x00002790


	//   ....[34]....
        /*00cc*/ 	.word	0x00002850


	//   ....[35]....
        /*00d0*/ 	.word	0x00002940


	//   ....[36]....
        /*00d4*/ 	.word	0x00002a70


	//   ....[37]....
        /*00d8*/ 	.word	0x00002b80


	//   ....[38]....
        /*00dc*/ 	.word	0x00002c40


	//   ....[39]....
        /*00e0*/ 	.word	0x00002d30


	//   ....[40]....
        /*00e4*/ 	.word	0x00002e30


	//   ....[41]....
        /*00e8*/ 	.word	0x00002f30


	//   ....[42]....
        /*00ec*/ 	.word	0x000031d0


	//   ....[43]....
        /*00f0*/ 	.word	0x00003240


	//   ....[44]....
        /*00f4*/ 	.word	0x000032b0


	//   ....[45]....
        /*00f8*/ 	.word	0x00003320


	//   ....[46]....
        /*00fc*/ 	.word	0x00003410


	//   ....[47]....
        /*0100*/ 	.word	0x000034c0


	//   ....[48]....
        /*0104*/ 	.word	0x00003550


	//----- nvinfo : EIATTR_EXIT_INSTR_OFFSETS
	.align		4
.L_39:
        /*0108*/ 	.byte	0x04, 0x1c
        /*010a*/ 	.short	(.L_41 - .L_40)


	//   ....[0]....
.L_40:
        /*010c*/ 	.word	0x00000490


	//   ....[1]....
        /*0110*/ 	.word	0x00002f70


	//----- nvinfo : EIATTR_CRS_STACK_SIZE
	.align		4
.L_41:
        /*0114*/ 	.byte	0x04, 0x1e
        /*0116*/ 	.short	(.L_43 - .L_42)
.L_42:
        /*0118*/ 	.word	0x00000000


	//----- nvinfo : EIATTR_CBANK_PARAM_SIZE
	.align		4
.L_43:
        /*011c*/ 	.byte	0x03, 0x19
        /*011e*/ 	.short	0x0010


	//----- nvinfo : EIATTR_PARAM_CBANK
	.align		4
        /*0120*/ 	.byte	0x04, 0x0a
        /*0122*/ 	.short	(.L_45 - .L_44)
	.align		4
.L_44:
        /*0124*/ 	.word	index@(.nv.constant0._Z16sampler_progressiPi)
        /*0128*/ 	.short	0x0380
        /*012a*/ 	.short	0x0010


	//----- nvinfo : EIATTR_SW_WAR
	.align		4
.L_45:
        /*012c*/ 	.byte	0x04, 0x36
        /*012e*/ 	.short	(.L_47 - .L_46)
.L_46:
        /*0130*/ 	.word	0x00000008
.L_47:


//--------------------- .nv.info._Z13reset_samplerPdS_iiiii --------------------------
	.section	.nv.info._Z13reset_samplerPdS_iiiii,"",@"SHT_CUDA_INFO"
	.sectionflags	@""
	.align	4


	//----- nvinfo : EIATTR_CUDA_API_VERSION
	.align		4
        /*0000*/ 	.byte	0x04, 0x37
        /*0002*/ 	.short	(.L_49 - .L_48)
.L_48:
        /*0004*/ 	.word	0x00000082


	//----- nvinfo : EIATTR_KPARAM_INFO
	.align		4
.L_49:
        /*0008*/ 	.byte	0x04, 0x17
        /*000a*/ 	.short	(.L_51 - .L_50)
.L_50:
        /*000c*/ 	.word	0x00000000
        /*0010*/ 	.short	0x0006
        /*0012*/ 	.short	0x0020
        /*0014*/ 	.byte	0x00, 0xf0, 0x11, 0x00


	//----- nvinfo : EIATTR_KPARAM_INFO
	.align		4
.L_51:
        /*0018*/ 	.byte	0x04, 0x17
        /*001a*/ 	.short	(.L_53 - .L_52)
.L_52:
        /*001c*/ 	.word	0x00000000
        /*0020*/ 	.short	0x0005
        /*0022*/ 	.short	0x001c
        /*0024*/ 	.byte	0x00, 0xf0, 0x11, 0x00


	//----- nvinfo : EIATTR_KPARAM_INFO
	.align		4
.L_53:
        /*0028*/ 	.byte	0x04, 0x17
        /*002a*/ 	.short	(.L_55 - .L_54)
.L_54:
        /*002c*/ 	.word	0x00000000
        /*0030*/ 	.short	0x0004
        /*0032*/ 	.short	0x0018
        /*0034*/ 	.byte	0x00, 0xf0, 0x11, 0x00


	//----- nvinfo : EIATTR_KPARAM_INFO
	.align		4
.L_55:
        /*0038*/ 	.byte	0x04, 0x17
        /*003a*/ 	.short	(.L_57 - .L_56)
.L_56:
        /*003c*/ 	.word	0x00000000
        /*0040*/ 	.short	0x0003
        /*0042*/ 	.short	0x0014
        /*0044*/ 	.byte	0x00, 0xf0, 0x11, 0x00


	//----- nvinfo : EIATTR_KPARAM_INFO
	.align		4
.L_57:
        /*0048*/ 	.byte	0x04, 0x17
        /*004a*/ 	.short	(.L_59 - .L_58)
.L_58:
        /*004c*/ 	.word	0x00000000
        /*0050*/ 	.short	0x0002
        /*0052*/ 	.short	0x0010
        /*0054*/ 	.byte	0x00, 0xf0, 0x11, 0x00


	//----- nvinfo : EIATTR_KPARAM_INFO
	.align		4
.L_59:
        /*0058*/ 	.byte	0x04, 0x17
        /*005a*/ 	.short	(.L_61 - .L_60)
.L_60:
        /*005c*/ 	.word	0x00000000
        /*0060*/ 	.short	0x0001
        /*0062*/ 	.short	0x0008
        /*0064*/ 	.byte	0x00, 0xf5, 0x21, 0x00


	//----- nvinfo : EIATTR_KPARAM_INFO
	.align		4
.L_61:
        /*0068*/ 	.byte	0x04, 0x17
        /*006a*/ 	.short	(.L_63 - .L_62)
.L_62:
        /*006c*/ 	.word	0x00000000
        /*0070*/ 	.short	0x0000
        /*0072*/ 	.short	0x0000
        /*0074*/ 	.byte	0x00, 0xf5, 0x21, 0x00


	//----- nvinfo : EIATTR_SPARSE_MMA_MASK
	.align		4
.L_63:
        /*0078*/ 	.byte	0x03, 0x50
        /*007a*/ 	.short	0x0000


	//----- nvinfo : EIATTR_MAXREG_COUNT
	.align		4
        /*007c*/ 	.byte	0x03, 0x1b
        /*007e*/ 	.short	0x00ff


	//----- nvinfo : EIATTR_MERCURY_ISA_VERSION
	.align		4
        /*0080*/ 	.byte	0x03, 0x5f
        /*0082*/ 	.short	0x0101


	//----- nvinfo : EIATTR_VRC_CTA_INIT_COUNT
	.align		4
        /*0084*/ 	.byte	0x02, 0x4a
	.zero		1
	.zero		1


	//----- nvinfo : EIATTR_EXIT_INSTR_OFFSETS
	.align		4
        /*0088*/ 	.byte	0x04, 0x1c
        /*008a*/ 	.short	(.L_65 - .L_64)


	//   ....[0]....
.L_64:
        /*008c*/ 	.word	0x00000350


	//----- nvinfo : EIATTR_CBANK_PARAM_SIZE
	.align		4
.L_65:
        /*0090*/ 	.byte	0x03, 0x19
        /*0092*/ 	.short	0x0024


	//----- nvinfo : EIATTR_PARAM_CBANK
	.align		4
        /*0094*/ 	.byte	0x04, 0x0a
        /*0096*/ 	.short	(.L_67 - .L_66)
	.align		4
.L_66:
        /*0098*/ 	.word	index@(.nv.constant0._Z13reset_samplerPdS_iiiii)
        /*009c*/ 	.short	0x0380
        /*009e*/ 	.short	0x0024


	//----- nvinfo : EIATTR_SW_WAR
	.align		4
.L_67:
        /*00a0*/ 	.byte	0x04, 0x36
        /*00a2*/ 	.short	(.L_69 - .L_68)
.L_68:
        /*00a4*/ 	.word	0x00000008
.L_69:


//--------------------- .nv.info._Z10initCurandP17curandStateXORWOWm --------------------------
	.section	.nv.info._Z10initCurandP17curandStateXORWOWm,"",@"SHT_CUDA_INFO"
	.sectionflags	@""
	.align	4


	//----- nvinfo : EIATTR_CUDA_API_VERSION
	.align		4
        /*0000*/ 	.byte	0x04, 0x37
        /*0002*/ 	.short	(.L_71 - .L_70)
.L_70:
        /*0004*/ 	.word	0x00000082


	//----- nvinfo : EIATTR_KPARAM_INFO
	.align		4
.L_71:
        /*0008*/ 	.byte	0x04, 0x17
        /*000a*/ 	.short	(.L_73 - .L_72)
.L_72:
        /*000c*/ 	.word	0x00000000
        /*0010*/ 	.short	0x0001
        /*0012*/ 	.short	0x0008
        /*0014*/ 	.byte	0x00, 0xf0, 0x21, 0x00


	//----- nvinfo : EIATTR_KPARAM_INFO
	.align		4
.L_73:
        /*0018*/ 	.byte	0x04, 0x17
        /*001a*/ 	.short	(.L_75 - .L_74)
.L_74:
        /*001c*/ 	.word	0x00000000
        /*0020*/ 	.short	0x0000
        /*0022*/ 	.short	0x0000
        /*0024*/ 	.byte	0x00, 0xf5, 0x21, 0x00


	//----- nvinfo : EIATTR_SPARSE_MMA_MASK
	.align		4
.L_75:
        /*0028*/ 	.byte	0x03, 0x50
        /*002a*/ 	.short	0x0000


	//----- nvinfo : EIATTR_MAXREG_COUNT
	.align		4
        /*002c*/ 	.byte	0x03, 0x1b
        /*002e*/ 	.short	0x00ff


	//----- nvinfo : EIATTR_MERCURY_ISA_VERSION
	.align		4
        /*0030*/ 	.byte	0x03, 0x5f
        /*0032*/ 	.short	0x0101


	//----- nvinfo : EIATTR_VRC_CTA_INIT_COUNT
	.align		4
        /*0034*/ 	.byte	0x02, 0x4a
	.zero		1
	.zero		1


	//----- nvinfo : EIATTR_EXIT_INSTR_OFFSETS
	.align		4
        /*0038*/ 	.byte	0x04, 0x1c
        /*003a*/ 	.short	(.L_77 - .L_76)


	//   ....[0]....
.L_76:
        /*003c*/ 	.word	0x00000ed0


	//----- nvinfo : EIATTR_CRS_STACK_SIZE
	.align		4
.L_77:
        /*0040*/ 	.byte	0x04, 0x1e
        /*0042*/ 	.short	(.L_79 - .L_78)
.L_78:
        /*0044*/ 	.word	0x00000000


	//----- nvinfo : EIATTR_CBANK_PARAM_SIZE
	.align		4
.L_79:
        /*0048*/ 	.byte	0x03, 0x19
        /*004a*/ 	.short	0x0010


	//----- nvinfo : EIATTR_PARAM_CBANK
	.align		4
        /*004c*/ 	.byte	0x04, 0x0a
        /*004e*/ 	.short	(.L_81 - .L_80)
	.align		4
.L_80:
        /*0050*/ 	.word	index@(.nv.constant0._Z10initCurandP17curandStateXORWOWm)
        /*0054*/ 	.short	0x0380
        /*0056*/ 	.short	0x0010


	//----- nvinfo : EIATTR_SW_WAR
	.align		4
.L_81:
        /*0058*/ 	.byte	0x04, 0x36
        /*005a*/ 	.short	(.L_83 - .L_82)
.L_82:
        /*005c*/ 	.word	0x00000008
.L_83:


//--------------------- .nv.callgraph             --------------------------
	.section	.nv.callgraph,"",@"SHT_CUDA_CALLGRAPH"
	.align	4
	.sectionentsize	8
	.align		4
        /*0000*/ 	.word	0x00000000
	.align		4
        /*0004*/ 	.word	0xffffffff
	.align		4
        /*0008*/ 	.word	index@(_Z16sampler_progressiPi)
	.align		4
        /*000c*/ 	.word	index@(vprintf)
	.align		4
        /*0010*/ 	.word	0x00000000
	.align		4
        /*0014*/ 	.word	0xfffffffe
	.align		4
        /*0018*/ 	.word	0x00000000
	.align		4
        /*001c*/ 	.word	0xfffffffd
	.align		4
        /*0020*/ 	.word	0x00000000
	.align		4
        /*0024*/ 	.word	0xfffffffc


//--------------------- .nv.constant4             --------------------------
	.section	.nv.constant4,"a",@progbits
	.align	8
	.align		8
.nv.constant4:
        /*0000*/ 	.dword	vprintf
	.align		8
        /*0008*/ 	.dword	precalc_xorwow_matrix
	.align		8
        /*0010*/ 	.dword	precalc_xorwow_offset_matrix
	.align		8
        /*0018*/ 	.dword	mrg32k3aM1
	.align		8
        /*0020*/ 	.dword	mrg32k3aM2
	.align		8
        /*0028*/ 	.dword	mrg32k3aM1SubSeq
	.align		8
        /*0030*/ 	.dword	mrg32k3aM2SubSeq
	.align		8
        /*0038*/ 	.dword	mrg32k3aM1Seq
	.align		8
        /*0040*/ 	.dword	mrg32k3aM2Seq
	.align		8
        /*0048*/ 	.dword	$str
	.align		8
        /*0050*/ 	.dword	$str$1
	.align		8
        /*0058*/ 	.dword	$str$2


//--------------------- .nv.constant3             --------------------------
	.section	.nv.constant3,"a",@progbits
	.align	8
.nv.constant3:
	.type		__cr_lgamma_table,@object
	.size		__cr_lgamma_table,(.L_8 - __cr_lgamma_table)
__cr_lgamma_table:
        /*0000*/ 	.byte	0x00, 0x00, 0x00, 0x00, 0x00, 0x00, 0x00, 0x00, 0x00, 0x00, 0x00, 0x00, 0x00, 0x00, 0x00, 0x00
        /*0010*/ 	.byte	0xef, 0x39, 0xfa, 0xfe, 0x42, 0x2e, 0xe6, 0x3f, 0x02, 0x20, 0x2a, 0xfa, 0x0b, 0xab, 0xfc, 0x3f
        /*0020*/ 	.byte	0xf9, 0x2c, 0x92, 0x7c, 0xa7, 0x6c, 0x09, 0x40, 0xc9, 0x79, 0x44, 0x3c, 0x64, 0x26, 0x13, 0x40
        /*0030*/ 	.byte	0xca, 0x01, 0xcf, 0x3a, 0x27, 0x51, 0x1a, 0x40, 0x30, 0xcc, 0x2d, 0xf3, 0xe1, 0x0c, 0x21, 0x40
        /*0040*/ 	.byte	0x0d, 0xb7, 0xfc, 0x82, 0x8e, 0x35, 0x25, 0x40
.L_8:


//--------------------- .text._Z16sampler_progressiPi --------------------------
	.section	.text._Z16sampler_progressiPi,"ax",@progbits
	.align	128
        .global         _Z16sampler_progressiPi
        .type           _Z16sampler_progressiPi,@function
        .size           _Z16sampler_progressiPi,(.L_x_119 - _Z16sampler_progressiPi)
        .other          _Z16sampler_progressiPi,@"STO_CUDA_ENTRY STV_DEFAULT"
_Z16sampler_progressiPi:
.text._Z16sampler_progressiPi:
[----:B------:R-:W0:Y:S01]  /*0000*/  LDC R1, c[0x0][0x37c] ;  /* 0x0000df00ff017b82 */ /* 0x000e220000000800 */
[----:B------:R-:W1:Y:S01]  /*0010*/  LDCU UR4, c[0x0][0x380] ;  /* 0x00007000ff0477ac */ /* 0x000e620008000800 */
[----:B0-----:R-:W-:Y:S01]  /*0020*/  VIADD R1, R1, 0xfffffff8 ;  /* 0xfffffff801017836 */ /* 0x001fe20000000000 */
[----:B------:R-:W0:Y:S01]  /*0030*/  LDCU UR5, c[0x0][0x2fc] ;  /* 0x00005f80ff0577ac */ /* 0x000e220008000800 */
[----:B-1----:R-:W-:Y:S01]  /*0040*/  I2FP.F32.S32 R0, UR4 ;  /* 0x0000000400007c45 */ /* 0x002fe20008201400 */
[----:B------:R-:W1:Y:S04]  /*0050*/  LDCU UR4, c[0x0][0x2f8] ;  /* 0x00005f00ff0477ac */ /* 0x000e680008000800 */
[----:B------:R-:W-:-:S04]  /*0060*/  FMUL R0, R0, 0.125 ;  /* 0x3e00000000007820 */ /* 0x000fc80000400000 */
[----:B------:R-:W2:Y:S01]  /*0070*/  F2I.CEIL.NTZ R23, R0 ;  /* 0x0000000000177305 */ /* 0x000ea2000020b100 */
[----:B-1----:R-:W-:Y:S02]  /*0080*/  IADD3 R22, P1, PT, R1, UR4, RZ ;  /* 0x0000000401167c10 */ /* 0x002fe4000ff3e0ff */
[----:B--2---:R-:W-:-:S03]  /*0090*/  ISETP.GE.AND P0, PT, R23, 0x1, PT ;  /* 0x000000011700780c */ /* 0x004fc60003f06270 */
[----:B0-----:R-:W-:-:S10]  /*00a0*/  IMAD.X R2, RZ, RZ, UR5, P1 ;  /* 0x00000005ff027e24 */ /* 0x001fd400088e06ff */
[----:B------:R-:W-:Y:S05]  /*00b0*/  @!P0 BRA `(.L_x_0) ;  /* 0x0000000000ec8947 */ /* 0x000fea0003800000 */
[C---:B------:R-:W-:Y:S02]  /*00c0*/  ISETP.GE.U32.AND P0, PT, R23.reuse, 0x4, PT ;  /* 0x000000041700780c */ /* 0x040fe40003f06070 */
[----:B------:R-:W-:-:S11]  /*00d0*/  LOP3.LUT R19, R23, 0x3, RZ, 0xc0, !PT ;  /* 0x0000000317137812 */ /* 0x000fd600078ec0ff */
[----:B------:R-:W-:Y:S05]  /*00e0*/  @!P0 BRA `(.L_x_1) ;  /* 0x0000000000988947 */ /* 0x000fea0003800000 */
[----:B------:R-:W-:Y:S01]  /*00f0*/  BSSY.RECONVERGENT B6, `(.L_x_1) ;  /* 0x0000025000067945 */ /* 0x000fe20003800200 */
[----:B------:R-:W-:Y:S01]  /*0100*/  LOP3.LUT R18, R23, 0x7ffffffc, RZ, 0xc0, !PT ;  /* 0x7ffffffc17127812 */ /* 0x000fe200078ec0ff */
[----:B------:R-:W-:-:S07]  /*0110*/  IMAD.MOV.U32 R17, RZ, RZ, RZ ;  /* 0x000000ffff117224 */ /* 0x000fce00078e00ff */
.L_x_6:
[----:B------:R-:W-:Y:S01]  /*0120*/  MOV R16, 0x0 ;  /* 0x0000000000107802 */ /* 0x000fe20000000f00 */
[----:B------:R-:W0:Y:S01]  /*0130*/  LDCU.64 UR4, c[0x4][0x48] ;  /* 0x01000900ff0477ac */ /* 0x000e220008000a00 */
[----:B------:R-:W-:Y:S01]  /*0140*/  VIADD R17, R17, 0x4 ;  /* 0x0000000411117836 */ /* 0x000fe20000000000 */
[----:B------:R-:W-:Y:S01]  /*0150*/  CS2R R6, SRZ ;  /* 0x0000000000067805 */ /* 0x000fe2000001ff00 */
[----:B------:R1:W2:Y:S03]  /*0160*/  LDC.64 R8, c[0x4][R16] ;  /* 0x0100000010087b82 */ /* 0x0002a60000000a00 */
[----:B------:R-:W-:-:S04]  /*0170*/  ISETP.NE.AND P0, PT, R17, R18, PT ;  /* 0x000000121100720c */ /* 0x000fc80003f05270 */
[----:B------:R-:W-:Y:S01]  /*0180*/  P2R R24, PR, RZ, 0x1 ;  /* 0x00000001ff187803 */ /* 0x000fe20000000000 */
[----:B0-----:R-:W-:Y:S02]  /*0190*/  IMAD.U32 R4, RZ, RZ, UR4 ;  /* 0x00000004ff047e24 */ /* 0x001fe4000f8e00ff */
[----:B-1----:R-:W-:-:S07]  /*01a0*/  IMAD.U32 R5, RZ, RZ, UR5 ;  /* 0x00000005ff057e24 */ /* 0x002fce000f8e00ff */
[----:B------:R-:W-:-:S07]  /*01b0*/  LEPC R20, `(.L_x_2) ;  /* 0x000000001014794e */ /* 0x000fce0000000000 */
[----:B--2---:R-:W-:Y:S05]  /*01c0*/  CALL.ABS.NOINC R8 ;  /* 0x0000000008007343 */ /* 0x004fea0003c00000 */
.L_x_2:
[----:B------:R0:W1:Y:S01]  /*01d0*/  LDC.64 R8, c[0x4][R16] ;  /* 0x0100000010087b82 */ /* 0x0000620000000a00 */
[----:B------:R-:W2:Y:S01]  /*01e0*/  LDCU.64 UR4, c[0x4][0x48] ;  /* 0x01000900ff0477ac */ /* 0x000ea20008000a00 */
[----:B------:R-:W-:Y:S01]  /*01f0*/  CS2R R6, SRZ ;  /* 0x0000000000067805 */ /* 0x000fe2000001ff00 */
[----:B--2---:R-:W-:Y:S02]  /*0200*/  IMAD.U32 R4, RZ, RZ, UR4 ;  /* 0x00000004ff047e24 */ /* 0x004fe4000f8e00ff */
[----:B0-----:R-:W-:-:S07]  /*0210*/  IMAD.U32 R5, RZ, RZ, UR5 ;  /* 0x00000005ff057e24 */ /* 0x001fce000f8e00ff */
[----:B------:R-:W-:-:S07]  /*0220*/  LEPC R20, `(.L_x_3) ;  /* 0x000000001014794e */ /* 0x000fce0000000000 */
[----:B-1----:R-:W-:Y:S05]  /*0230*/  CALL.ABS.NOINC R8 ;  /* 0x0000000008007343 */ /* 0x002fea0003c00000 */
.L_x_3:
[----:B------:R0:W1:Y:S01]  /*0240*/  LDC.64 R8, c[0x4][R16] ;  /* 0x0100000010087b82 */ /* 0x0000620000000a00 */
[----:B------:R-:W2:Y:S01]  /*0250*/  LDCU.64 UR4, c[0x4][0x48] ;  /* 0x01000900ff0477ac */ /* 0x000ea20008000a00 */
[----:B------:R-:W-:Y:S01]  /*0260*/  CS2R R6, SRZ ;  /* 0x0000000000067805 */ /* 0x000fe2000001ff00 */
[----:B--2---:R-:W-:Y:S02]  /*0270*/  IMAD.U32 R4, RZ, RZ, UR4 ;  /* 0x00000004ff047e24 */ /* 0x004fe4000f8e00ff */
[----:B0-----:R-:W-:-:S07]  /*0280*/  IMAD.U32 R5, RZ, RZ, UR5 ;  /* 0x00000005ff057e24 */ /* 0x001fce000f8e00ff */
[----:B------:R-:W-:-:S07]  /*0290*/  LEPC R20, `(.L_x_4) ;  /* 0x000000001014794e */ /* 0x000fce0000000000 */
[----:B-1----:R-:W-:Y:S05]  /*02a0*/  CALL.ABS.NOINC R8 ;  /* 0x0000000008007343 */ /* 0x002fea0003c00000 */
.L_x_4:
[----:B------:R0:W1:Y:S01]  /*02b0*/  LDC.64 R8, c[0x4][R16] ;  /* 0x0100000010087b82 */ /* 0x0000620000000a00 */
[----:B------:R-:W2:Y:S01]  /*02c0*/  LDCU.64 UR4, c[0x4][0x48] ;  /* 0x01000900ff0477ac */ /* 0x000ea20008000a00 */
[----:B------:R-:W-:Y:S01]  /*02d0*/  CS2R R6, SRZ ;  /* 0x0000000000067805 */ /* 0x000fe2000001ff00 */
[----:B--2---:R-:W-:Y:S02]  /*02e0*/  IMAD.U32 R4, RZ, RZ, UR4 ;  /* 0x00000004ff047e24 */ /* 0x004fe4000f8e00ff */
[----:B0-----:R-:W-:-:S07]  /*02f0*/  IMAD.U32 R5, RZ, RZ, UR5 ;  /* 0x00000005ff057e24 */ /* 0x001fce000f8e00ff */
[----:B------:R-:W-:-:S07]  /*0300*/  LEPC R20, `(.L_x_5) ;  /* 0x000000001014794e */ /* 0x000fce0000000000 */
[----:B-1----:R-:W-:Y:S05]  /*0310*/  CALL.ABS.NOINC R8 ;  /* 0x0000000008007343 */ /* 0x002fea0003c00000 */
.L_x_5:
[----:B------:R-:W-:-:S13]  /*0320*/  ISETP.NE.AND P6, PT, R24, RZ, PT ;  /* 0x000000ff1800720c */ /* 0x000fda0003fc5270 */
[----:B------:R-:W-:Y:S05]  /*0330*/  @P6 BRA `(.L_x_6) ;  /* 0xfffffffc00786947 */ /* 0x000fea000383ffff */
[----:B------:R-:W-:Y:S05]  /*0340*/  BSYNC.RECONVERGENT B6 ;  /* 0x0000000000067941 */ /* 0x000fea0003800200 */
.L_x_1:
[----:B------:R-:W-:Y:S01]  /*0350*/  ISETP.NE.AND P0, PT, R19, RZ, PT ;  /* 0x000000ff1300720c */ /* 0x000fe20003f05270 */
[----:B------:R-:W-:-:S12]  /*0360*/  BSSY.RECONVERGENT B6, `(.L_x_0) ;  /* 0x0000010000067945 */ /* 0x000fd80003800200 */
[----:B------:R-:W-:Y:S05]  /*0370*/  @!P0 BRA `(.L_x_7) ;  /* 0x0000000000388947 */ /* 0x000fea0003800000 */
[----:B------:R-:W-:-:S07]  /*0380*/  IMAD.MOV.U32 R16, RZ, RZ, RZ ;  /* 0x000000ffff107224 */ /* 0x000fce00078e00ff */
.L_x_9:
[----:B------:R-:W0:Y:S01]  /*0390*/  LDCU.64 UR4, c[0x4][0x48] ;  /* 0x01000900ff0477ac */ /* 0x000e220008000a00 */
[----:B------:R-:W-:Y:S01]  /*03a0*/  VIADD R16, R16, 0x1 ;  /* 0x0000000110107836 */ /* 0x000fe20000000000 */
[----:B------:R-:W-:Y:S02]  /*03b0*/  MOV R0, 0x0 ;  /* 0x0000000000007802 */ /* 0x000fe40000000f00 */
[----:B------:R-:W-:Y:S02]  /*03c0*/  CS2R R6, SRZ ;  /* 0x0000000000067805 */ /* 0x000fe4000001ff00 */
[----:B------:R-:W-:Y:S01]  /*03d0*/  ISETP.NE.AND P0, PT, R16, R19, PT ;  /* 0x000000131000720c */ /* 0x000fe20003f05270 */
[----:B------:R1:W2:Y:S03]  /*03e0*/  LDC.64 R8, c[0x4][R0] ;  /* 0x0100000000087b82 */ /* 0x0002a60000000a00 */
[----:B-1----:R-:W-:Y:S01]  /*03f0*/  P2R R0, PR, RZ, 0x1 ;  /* 0x00000001ff007803 */ /* 0x002fe20000000000 */
[----:B0-----:R-:W-:-:S02]  /*0400*/  IMAD.U32 R4, RZ, RZ, UR4 ;  /* 0x00000004ff047e24 */ /* 0x001fc4000f8e00ff */
[----:B------:R-:W-:-:S07]  /*0410*/  IMAD.U32 R5, RZ, RZ, UR5 ;  /* 0x00000005ff057e24 */ /* 0x000fce000f8e00ff */
[----:B------:R-:W-:-:S07]  /*0420*/  LEPC R20, `(.L_x_8) ;  /* 0x000000001014794e */ /* 0x000fce0000000000 */
[----:B--2---:R-:W-:Y:S05]  /*0430*/  CALL.ABS.NOINC R8 ;  /* 0x0000000008007343 */ /* 0x004fea0003c00000 */
.L_x_8:
[----:B------:R-:W-:-:S13]  /*0440*/  ISETP.NE.AND P6, PT, R16, R19, PT ;  /* 0x000000131000720c */ /* 0x000fda0003fc5270 */
[----:B------:R-:W-:Y:S05]  /*0450*/  @P6 BRA `(.L_x_9) ;  /* 0xfffffffc00cc6947 */ /* 0x000fea000383ffff */
.L_x_7:
[----:B------:R-:W-:Y:S05]  /*0460*/  BSYNC.RECONVERGENT B6 ;  /* 0x0000000000067941 */ /* 0x000fea0003800200 */
.L_x_0:
[----:B------:R-:W0:Y:S02]  /*0470*/  LDC R26, c[0x0][0x380] ;  /* 0x0000e000ff1a7b82 */ /* 0x000e240000000800 */
[----:B0-----:R-:W-:-:S13]  /*0480*/  ISETP.NE.AND P0, PT, R26, RZ, PT ;  /* 0x000000ff1a00720c */ /* 0x001fda0003f05270 */
[----:B------:R-:W-:Y:S05]  /*0490*/  @!P0 EXIT ;  /* 0x000000000000894d */ /* 0x000fea0003800000 */
[----:B------:R-:W-:Y:S01]  /*04a0*/  ISETP.GE.AND P0, PT, R26, 0x1, PT ;  /* 0x000000011a00780c */ /* 0x000fe20003f06270 */
[----:B------:R-:W-:-:S12]  /*04b0*/  VIADD R0, R23, 0xffffffff ;  /* 0xffffffff17007836 */ /* 0x000fd80000000000 */
[----:B------:R-:W-:Y:S05]  /*04c0*/  @!P0 BRA `(.L_x_10) ;  /* 0x0000002800b08947 */ /* 0x000fea0003800000 */
[----:B------:R-:W0:Y:S01]  /*04d0*/  LDC.64 R18, c[0x0][0x358] ;  /* 0x0000d600ff127b82 */ /* 0x000e220000000a00 */
[C---:B------:R-:W-:Y:S02]  /*04e0*/  LOP3.LUT R27, R26.reuse, 0x7ffffff0, RZ, 0xc0, !PT ;  /* 0x7ffffff01a1b7812 */ /* 0x040fe400078ec0ff */
[----:B------:R-:W-:-:S07]  /*04f0*/  LOP3.LUT R26, R26, 0x7ffffff8, RZ, 0xc0, !PT ;  /* 0x7ffffff81a1a7812 */ /* 0x000fce00078ec0ff */
.L_x_91:
[----:B------:R-:W-:-:S07]  /*0500*/  CS2R R4, SR_CLOCKLO ;  /* 0x0000000000047805 */ /* 0x000fce0000015000 */
.L_x_11:
[----:B------:R-:W-:-:S06]  /*0510*/  CS2R R6, SR_CLOCKLO ;  /* 0x0000000000067805 */ /* 0x000fcc0000015000 */
[----:B------:R-:W-:Y:S02]  /*0520*/  ISETP.GT.U32.AND P0, PT, R6, R4, PT ;  /* 0x000000040600720c */ /* 0x000fe40003f04070 */
[----:B------:R-:W-:Y:S02]  /*0530*/  IADD3 R3, P1, PT, -R4, R6, RZ ;  /* 0x0000000604037210 */ /* 0x000fe40007f3e1ff */
[----:B------:R-:W-:Y:S02]  /*0540*/  ISETP.GT.AND.EX P0, PT, R7, R5, PT, P0 ;  /* 0x000000050700720c */ /* 0x000fe40003f04300 */
[----:B------:R-:W-:Y:S01]  /*0550*/  IADD3 R0, P2, PT, R3, -0x1, RZ ;  /* 0xffffffff03007810 */ /* 0x000fe20007f5e0ff */
[----:B------:R-:W-:-:S03]  /*0560*/  IMAD.X R6, R7, 0x1, ~R5, P1 ;  /* 0x0000000107067824 */ /* 0x000fc600008e0e05 */
[----:B------:R-:W-:Y:S01]  /*0570*/  SEL R0, R3, R0, P0 ;  /* 0x0000000003007207 */ /* 0x000fe20000000000 */
[----:B------:R-:W-:-:S03]  /*0580*/  IMAD.X R3, RZ, RZ, R6, P2 ;  /* 0x000000ffff037224 */ /* 0x000fc600010e0606 */
[----:B------:R-:W-:Y:S02]  /*0590*/  ISETP.GE.U32.AND P1, PT, R0, 0xf4240, PT ;  /* 0x000f42400000780c */ /* 0x000fe40003f26070 */
[----:B------:R-:W-:-:S04]  /*05a0*/  SEL R0, R6, R3, P0 ;  /* 0x0000000306007207 */ /* 0x000fc80000000000 */
[----:B------:R-:W-:-:S13]  /*05b0*/  ISETP.GE.AND.EX P0, PT, R0, RZ, PT, P1 ;  /* 0x000000ff0000720c */ /* 0x000fda0003f06310 */
[----:B------:R-:W-:Y:S05]  /*05c0*/  @!P0 BRA `(.L_x_11) ;  /* 0xfffffffc00d08947 */ /* 0x000fea000383ffff */
[----:B------:R-:W1:Y:S02]  /*05d0*/  LDCU UR4, c[0x0][0x380] ;  /* 0x00007000ff0477ac */ /* 0x000e640008000800 */
[----:B-1----:R-:W-:-:S05]  /*05e0*/  I2FP.F32.S32 R23, UR4 ;  /* 0x0000000400177c45 */ /* 0x002fca0008201400 */
[----:B------:R-:W-:-:S06]  /*05f0*/  FMUL R0, R23, 0.125 ;  /* 0x3e00000017007820 */ /* 0x000fcc0000400000 */
[----:B------:R-:W1:Y:S02]  /*0600*/  F2I.CEIL.NTZ R0, R0 ;  /* 0x0000000000007305 */ /* 0x000e64000020b100 */
[----:B-1----:R-:W-:-:S13]  /*0610*/  ISETP.GT.AND P0, PT, R0, 0x1, PT ;  /* 0x000000010000780c */ /* 0x002fda0003f04270 */
[----:B------:R-:W-:Y:S05]  /*0620*/  @!P0 BRA `(.L_x_12) ;  /* 0x0000000400408947 */ /* 0x000fea0003800000 */
[----:B------:R-:W-:-:S05]  /*0630*/  VIADD R3, R0, 0xfffffffe ;  /* 0xfffffffe00037836 */ /* 0x000fca0000000000 */
[----:B------:R-:W-:-:S13]  /*0640*/  ISETP.GE.U32.AND P0, PT, R3, 0x3, PT ;  /* 0x000000030300780c */ /* 0x000fda0003f06070 */
[----:B------:R-:W-:Y:S05]  /*0650*/  @!P0 BRA `(.L_x_13) ;  /* 0x0000000000a08947 */ /* 0x000fea0003800000 */
[----:B------:R-:W-:Y:S01]  /*0660*/  VIADD R0, R0, 0xffffffff ;  /* 0xffffffff00007836 */ /* 0x000fe20000000000 */
[----:B------:R-:W-:Y:S04]  /*0670*/  BSSY.RECONVERGENT B6, `(.L_x_13) ;  /* 0x0000026000067945 */ /* 0x000fe80003800200 */
[----:B------:R-:W-:-:S05]  /*0680*/  LOP3.LUT R0, R0, 0xfffffffc, RZ, 0xc0, !PT ;  /* 0xfffffffc00007812 */ /* 0x000fca00078ec0ff */
[----:B------:R-:W-:-:S07]  /*0690*/  IMAD.MOV R17, RZ, RZ, -R0 ;  /* 0x000000ffff117224 */ /* 0x000fce00078e0a00 */
.L_x_18:
[----:B------:R-:W-:Y:S01]  /*06a0*/  MOV R8, 0x0 ;  /* 0x0000000000087802 */ /* 0x000fe20000000f00 */
[----:B------:R-:W1:Y:S01]  /*06b0*/  LDCU.64 UR4, c[0x4][0x50] ;  /* 0x01000a00ff0477ac */ /* 0x000e620008000a00 */
[----:B------:R-:W-:Y:S01]  /*06c0*/  VIADD R17, R17, 0x4 ;  /* 0x0000000411117836 */ /* 0x000fe20000000000 */
[----:B------:R-:W-:-:S03]  /*06d0*/  CS2R R6, SRZ ;  /* 0x0000000000067805 */ /* 0x000fc6000001ff00 */
[----:B------:R-:W2:Y:S01]  /*06e0*/  LDC.64 R8, c[0x4][R8] ;  /* 0x0100000008087b82 */ /* 0x000ea20000000a00 */
[----:B------:R-:W-:-:S04]  /*06f0*/  ISETP.NE.AND P0, PT, R17, RZ, PT ;  /* 0x000000ff1100720c */ /* 0x000fc80003f05270 */
[----:B------:R-:W-:Y:S01]  /*0700*/  P2R R24, PR, RZ, 0x1 ;  /* 0x00000001ff187803 */ /* 0x000fe20000000000 */
[----:B-1----:R-:W-:Y:S02]  /*0710*/  IMAD.U32 R4, RZ, RZ, UR4 ;  /* 0x00000004ff047e24 */ /* 0x002fe4000f8e00ff */
[----:B------:R-:W-:-:S07]  /*0720*/  IMAD.U32 R5, RZ, RZ, UR5 ;  /* 0x00000005ff057e24 */ /* 0x000fce000f8e00ff */
[----:B------:R-:W-:-:S07]  /*0730*/  LEPC R20, `(.L_x_14) ;  /* 0x000000001014794e */ /* 0x000fce0000000000 */
[----:B0-2---:R-:W-:Y:S05]  /*0740*/  CALL.ABS.NOINC R8 ;  /* 0x0000000008007343 */ /* 0x005fea0003c00000 */
.L_x_14:
[----:B------:R-:W-:Y:S01]  /*0750*/  MOV R16, 0x0 ;  /* 0x0000000000107802 */ /* 0x000fe20000000f00 */
[----:B------:R-:W0:Y:S01]  /*0760*/  LDCU.64 UR4, c[0x4][0x50] ;  /* 0x01000a00ff0477ac */ /* 0x000e220008000a00 */
[----:B------:R-:W-:Y:S02]  /*0770*/  CS2R R6, SRZ ;  /* 0x0000000000067805 */ /* 0x000fe4000001ff00 */
[----:B------:R1:W2:Y:S01]  /*0780*/  LDC.64 R8, c[0x4][R16] ;  /* 0x0100000010087b82 */ /* 0x0002a20000000a00 */
[----:B0-----:R-:W-:Y:S02]  /*0790*/  IMAD.U32 R4, RZ, RZ, UR4 ;  /* 0x00000004ff047e24 */ /* 0x001fe4000f8e00ff */
[----:B-1----:R-:W-:-:S07]  /*07a0*/  IMAD.U32 R5, RZ, RZ, UR5 ;  /* 0x00000005ff057e24 */ /* 0x002fce000f8e00ff */
[----:B------:R-:W-:-:S07]  /*07b0*/  LEPC R20, `(.L_x_15) ;  /* 0x000000001014794e */ /* 0x000fce0000000000 */
[----:B--2---:R-:W-:Y:S05]  /*07c0*/  CALL.ABS.NOINC R8 ;  /* 0x0000000008007343 */ /* 0x004fea0003c00000 */
.L_x_15:
[----:B------:R0:W1:Y:S01]  /*07d0*/  LDC.64 R8, c[0x4][R16] ;  /* 0x0100000010087b82 */ /* 0x0000620000000a00 */
[----:B------:R-:W2:Y:S01]  /*07e0*/  LDCU.64 UR4, c[0x4][0x50] ;  /* 0x01000a00ff0477ac */ /* 0x000ea20008000a00 */
[----:B------:R-:W-:Y:S01]  /*07f0*/  CS2R R6, SRZ ;  /* 0x0000000000067805 */ /* 0x000fe2000001ff00 */
[----:B--2---:R-:W-:Y:S02]  /*0800*/  IMAD.U32 R4, RZ, RZ, UR4 ;  /* 0x00000004ff047e24 */ /* 0x004fe4000f8e00ff */
[----:B0-----:R-:W-:-:S07]  /*0810*/  IMAD.U32 R5, RZ, RZ, UR5 ;  /* 0x00000005ff057e24 */ /* 0x001fce000f8e00ff */
[----:B------:R-:W-:-:S07]  /*0820*/  LEPC R20, `(.L_x_16) ;  /* 0x000000001014794e */ /* 0x000fce0000000000 */
[----:B-1----:R-:W-:Y:S05]  /*0830*/  CALL.ABS.NOINC R8 ;  /* 0x0000000008007343 */ /* 0x002fea0003c00000 */
.L_x_16:
[----:B------:R0:W1:Y:S01]  /*0840*/  LDC.64 R8, c[0x4][R16] ;  /* 0x0100000010087b82 */ /* 0x0000620000000a00 */
[----:B------:R-:W2:Y:S01]  /*0850*/  LDCU.64 UR4, c[0x4][0x50] ;  /* 0x01000a00ff0477ac */ /* 0x000ea20008000a00 */
[----:B------:R-:W-:Y:S01]  /*0860*/  CS2R R6, SRZ ;  /* 0x0000000000067805 */ /* 0x000fe2000001ff00 */
[----:B--2---:R-:W-:Y:S02]  /*0870*/  IMAD.U32 R4, RZ, RZ, UR4 ;  /* 0x00000004ff047e24 */ /* 0x004fe4000f8e00ff */
[----:B0-----:R-:W-:-:S07]  /*0880*/  IMAD.U32 R5, RZ, RZ, UR5 ;  /* 0x00000005ff057e24 */ /* 0x001fce000f8e00ff */
[----:B------:R-:W-:-:S07]  /*0890*/  LEPC R20, `(.L_x_17) ;  /* 0x000000001014794e */ /* 0x000fce0000000000 */
[----:B-1----:R-:W-:Y:S05]  /*08a0*/  CALL.ABS.NOINC R8 ;  /* 0x0000000008007343 */ /* 0x002fea0003c00000 */
.L_x_17:
[----:B------:R-:W-:-:S13]  /*08b0*/  ISETP.NE.AND P6, PT, R24, RZ, PT ;  /* 0x000000ff1800720c */ /* 0x000fda0003fc5270 */
[----:B------:R-:W-:Y:S05]  /*08c0*/  @P6 BRA `(.L_x_18) ;  /* 0xfffffffc00746947 */ /* 0x000fea000383ffff */
[----:B------:R-:W-:Y:S05]  /*08d0*/  BSYNC.RECONVERGENT B6 ;  /* 0x0000000000067941 */ /* 0x000fea0003800200 */
.L_x_13:
[----:B------:R-:W-:-:S06]  /*08e0*/  FMUL R23, R23, 0.125 ;  /* 0x3e00000017177820 */ /* 0x000fcc0000400000 */
[----:B------:R-:W1:Y:S02]  /*08f0*/  F2I.CEIL.NTZ R23, R23 ;  /* 0x0000001700177305 */ /* 0x000e64000020b100 */
[----:B-1----:R-:W-:-:S05]  /*0900*/  VIADD R16, R23, 0xffffffff ;  /* 0xffffffff17107836 */ /* 0x002fca0000000000 */
[----:B------:R-:W-:-:S04]  /*0910*/  LOP3.LUT R16, R16, 0x3, RZ, 0xc0, !PT ;  /* 0x0000000310107812 */ /* 0x000fc800078ec0ff */
[----:B------:R-:W-:-:S13]  /*0920*/  ISETP.NE.AND P0, PT, R16, RZ, PT ;  /* 0x000000ff1000720c */ /* 0x000fda0003f05270 */
[----:B------:R-:W-:Y:S05]  /*0930*/  @!P0 BRA `(.L_x_12) ;  /* 0x00000000007c8947 */ /* 0x000fea0003800000 */
[----:B------:R-:W-:Y:S01]  /*0940*/  MOV R8, 0x0 ;  /* 0x0000000000087802 */ /* 0x000fe20000000f00 */
[----:B------:R-:W1:Y:S01]  /*0950*/  LDCU.64 UR4, c[0x4][0x50] ;  /* 0x01000a00ff0477ac */ /* 0x000e620008000a00 */
[----:B------:R-:W-:Y:S02]  /*0960*/  ISETP.NE.AND P0, PT, R16, 0x1, PT ;  /* 0x000000011000780c */ /* 0x000fe40003f05270 */
[----:B------:R-:W-:Y:S02]  /*0970*/  CS2R R6, SRZ ;  /* 0x0000000000067805 */ /* 0x000fe4000001ff00 */
[----:B------:R-:W2:Y:S01]  /*0980*/  LDC.64 R8, c[0x4][R8] ;  /* 0x0100000008087b82 */ /* 0x000ea20000000a00 */
[----:B------:R-:W-:Y:S01]  /*0990*/  P2R R0, PR, RZ, 0x1 ;  /* 0x00000001ff007803 */ /* 0x000fe20000000000 */
[----:B-1----:R-:W-:Y:S02]  /*09a0*/  IMAD.U32 R4, RZ, RZ, UR4 ;  /* 0x00000004ff047e24 */ /* 0x002fe4000f8e00ff */
[----:B------:R-:W-:-:S07]  /*09b0*/  IMAD.U32 R5, RZ, RZ, UR5 ;  /* 0x00000005ff057e24 */ /* 0x000fce000f8e00ff */
[----:B------:R-:W-:-:S07]  /*09c0*/  LEPC R20, `(.L_x_19) ;  /* 0x000000001014794e */ /* 0x000fce0000000000 */
[----:B0-2---:R-:W-:Y:S05]  /*09d0*/  CALL.ABS.NOINC R8 ;  /* 0x0000000008007343 */ /* 0x005fea0003c00000 */
.L_x_19:
[----:B------:R-:W-:-:S13]  /*09e0*/  ISETP.NE.AND P6, PT, R16, 0x1, PT ;  /* 0x000000011000780c */ /* 0x000fda0003fc5270 */
[----:B------:R-:W-:Y:S05]  /*09f0*/  @!P6 BRA `(.L_x_12) ;  /* 0x00000000004ce947 */ /* 0x000fea0003800000 */
[----:B------:R-:W-:Y:S01]  /*0a00*/  MOV R17, 0x0 ;  /* 0x0000000000117802 */ /* 0x000fe20000000f00 */
[----:B------:R-:W0:Y:S01]  /*0a10*/  LDCU.64 UR4, c[0x4][0x50] ;  /* 0x01000a00ff0477ac */ /* 0x000e220008000a00 */
[----:B------:R-:W-:Y:S02]  /*0a20*/  ISETP.NE.AND P0, PT, R16, 0x2, PT ;  /* 0x000000021000780c */ /* 0x000fe40003f05270 */
[----:B------:R-:W-:Y:S01]  /*0a30*/  CS2R R6, SRZ ;  /* 0x0000000000067805 */ /* 0x000fe2000001ff00 */
[----:B------:R1:W2:Y:S01]  /*0a40*/  LDC.64 R8, c[0x4][R17] ;  /* 0x0100000011087b82 */ /* 0x0002a20000000a00 */
[----:B------:R-:W-:Y:S01]  /*0a50*/  P2R R0, PR, RZ, 0x1 ;  /* 0x00000001ff007803 */ /* 0x000fe20000000000 */
[----:B0-----:R-:W-:Y:S02]  /*0a60*/  IMAD.U32 R4, RZ, RZ, UR4 ;  /* 0x00000004ff047e24 */ /* 0x001fe4000f8e00ff */
[----:B-1----:R-:W-:-:S07]  /*0a70*/  IMAD.U32 R5, RZ, RZ, UR5 ;  /* 0x00000005ff057e24 */ /* 0x002fce000f8e00ff */
[----:B------:R-:W-:-:S07]  /*0a80*/  LEPC R20, `(.L_x_20) ;  /* 0x000000001014794e */ /* 0x000fce0000000000 */
[----:B--2---:R-:W-:Y:S05]  /*0a90*/  CALL.ABS.NOINC R8 ;  /* 0x0000000008007343 */ /* 0x004fea0003c00000 */
.L_x_20:
[----:B------:R-:W-:-:S13]  /*0aa0*/  ISETP.NE.AND P6, PT, R16, 0x2, PT ;  /* 0x000000021000780c */ /* 0x000fda0003fc5270 */
[----:B------:R-:W-:Y:S05]  /*0ab0*/  @!P6 BRA `(.L_x_12) ;  /* 0x00000000001ce947 */ /* 0x000fea0003800000 */
[----:B------:R0:W1:Y:S01]  /*0ac0*/  LDC.64 R8, c[0x4][R17] ;  /* 0x0100000011087b82 */ /* 0x0000620000000a00 */
[----:B------:R-:W2:Y:S01]  /*0ad0*/  LDCU.64 UR4, c[0x4][0x50] ;  /* 0x01000a00ff0477ac */ /* 0x000ea20008000a00 */
[----:B------:R-:W-:Y:S01]  /*0ae0*/  CS2R R6, SRZ ;  /* 0x0000000000067805 */ /* 0x000fe2000001ff00 */
[----:B--2---:R-:W-:Y:S02]  /*0af0*/  IMAD.U32 R4, RZ, RZ, UR4 ;  /* 0x00000004ff047e24 */ /* 0x004fe4000f8e00ff */
[----:B0-----:R-:W-:-:S07]  /*0b00*/  IMAD.U32 R5, RZ, RZ, UR5 ;  /* 0x00000005ff057e24 */ /* 0x001fce000f8e00ff */
[----:B------:R-:W-:-:S07]  /*0b10*/  LEPC R20, `(.L_x_12) ;  /* 0x000000001014794e */ /* 0x000fce0000000000 */
[----:B-1----:R-:W-:Y:S05]  /*0b20*/  CALL.ABS.NOINC R8 ;  /* 0x0000000008007343 */ /* 0x002fea0003c00000 */
.L_x_12:
[----:B------:R-:W1:Y:S01]  /*0b30*/  LDC R15, c[0x0][0x380] ;  /* 0x0000e000ff0f7b82 */ /* 0x000e620000000800 */
[----:B------:R-:W-:Y:S02]  /*0b40*/  IMAD.MOV.U32 R0, RZ, RZ, RZ ;  /* 0x000000ffff007224 */ /* 0x000fe400078e00ff */
[----:B------:R-:W-:Y:S01]  /*0b50*/  IMAD.MOV.U32 R25, RZ, RZ, RZ ;  /* 0x000000ffff197224 */ /* 0x000fe200078e00ff */
[----:B-1----:R-:W-:-:S13]  /*0b60*/  ISETP.GE.U32.AND P0, PT, R15, 0x10, PT ;  /* 0x000000100f00780c */ /* 0x002fda0003f06070 */
[----:B------:R-:W-:Y:S05]  /*0b70*/  @!P0 BRA `(.L_x_21) ;  /* 0x0000000000c88947 */ /* 0x000fea0003800000 */
[----:B------:R-:W-:Y:S01]  /*0b80*/  BSSY.RECONVERGENT B0, `(.L_x_22) ;  /* 0x0000030000007945 */ /* 0x000fe20003800200 */
[----:B------:R-:W-:Y:S02]  /*0b90*/  IMAD.MOV.U32 R0, RZ, RZ, RZ ;  /* 0x000000ffff007224 */ /* 0x000fe400078e00ff */
[----:B------:R-:W-:-:S07]  /*0ba0*/  IMAD.MOV.U32 R25, RZ, RZ, RZ ;  /* 0x000000ffff197224 */ /* 0x000fce00078e00ff */
.L_x_23:
[----:B------:R-:W1:Y:S01]  /*0bb0*/  LDC.64 R4, c[0x0][0x388] ;  /* 0x0000e200ff047b82 */ /* 0x000e620000000a00 */
[C---:B0-----:R-:W-:Y:S02]  /*0bc0*/  R2UR UR4, R18.reuse ;  /* 0x00000000120472ca */ /* 0x041fe400000e0000 */
[C---:B------:R-:W-:Y:S02]  /*0bd0*/  R2UR UR5, R19.reuse ;  /* 0x00000000130572ca */ /* 0x040fe400000e0000 */
[C---:B------:R-:W-:Y:S02]  /*0be0*/  R2UR UR6, R18.reuse ;  /* 0x00000000120672ca */ /* 0x040fe400000e0000 */
[C---:B------:R-:W-:Y:S02]  /*0bf0*/  R2UR UR7, R19.reuse ;  /* 0x00000000130772ca */ /* 0x040fe400000e0000 */
[----:B------:R-:W-:Y:S02]  /*0c00*/  R2UR UR8, R18 ;  /* 0x00000000120872ca */ /* 0x000fe400000e0000 */
[----:B------:R-:W-:-:S02]  /*0c10*/  R2UR UR9, R19 ;  /* 0x00000000130972ca */ /* 0x000fc400000e0000 */
[C---:B------:R-:W-:Y:S02]  /*0c20*/  R2UR UR10, R18.reuse ;  /* 0x00000000120a72ca */ /* 0x040fe400000e0000 */
[C---:B------:R-:W-:Y:S02]  /*0c30*/  R2UR UR11, R19.reuse ;  /* 0x00000000130b72ca */ /* 0x040fe400000e0000 */
[C---:B------:R-:W-:Y:S02]  /*0c40*/  R2UR UR12, R18.reuse ;  /* 0x00000000120c72ca */ /* 0x040fe400000e0000 */
[C---:B------:R-:W-:Y:S02]  /*0c50*/  R2UR UR13, R19.reuse ;  /* 0x00000000130d72ca */ /* 0x040fe400000e0000 */
[----:B------:R-:W-:Y:S02]  /*0c60*/  R2UR UR14, R18 ;  /* 0x00000000120e72ca */ /* 0x000fe400000e0000 */
[----:B------:R-:W-:Y:S01]  /*0c70*/  R2UR UR15, R19 ;  /* 0x00000000130f72ca */ /* 0x000fe200000e0000 */
[----:B-1----:R-:W-:Y:S01]  /*0c80*/  IMAD.WIDE.U32 R4, R0, 0x4, R4 ;  /* 0x0000000400047825 */ /* 0x002fe200078e0004 */
[----:B------:R-:W-:-:S02]  /*0c90*/  R2UR UR16, R18 ;  /* 0x00000000121072ca */ /* 0x000fc400000e0000 */
[C---:B------:R-:W-:Y:S02]  /*0ca0*/  R2UR UR17, R19.reuse ;  /* 0x00000000131172ca */ /* 0x040fe400000e0000 */
[----:B------:R-:W-:Y:S01]  /*0cb0*/  R2UR UR18, R18 ;  /* 0x00000000121272ca */ /* 0x000fe200000e0000 */
[----:B------:R-:W2:Y:S01]  /*0cc0*/  LDG.E R16, desc[UR4][R4.64] ;  /* 0x0000000404107981 */ /* 0x000ea2000c1e1900 */
[----:B------:R-:W-:-:S03]  /*0cd0*/  R2UR UR19, R19 ;  /* 0x00000000131372ca */ /* 0x000fc600000e0000 */
[----:B------:R-:W2:Y:S04]  /*0ce0*/  LDG.E R17, desc[UR6][R4.64+0x4] ;  /* 0x0000040604117981 */ /* 0x000ea8000c1e1900 */
[----:B------:R-:W3:Y:S04]  /*0cf0*/  LDG.E R21, desc[UR8][R4.64+0x8] ;  /* 0x0000080804157981 */ /* 0x000ee8000c1e1900 */
[----:B------:R-:W3:Y:S04]  /*0d00*/  LDG.E R20, desc[UR10][R4.64+0xc] ;  /* 0x00000c0a04147981 */ /* 0x000ee8000c1e1900 */
[----:B------:R-:W4:Y:S04]  /*0d10*/  LDG.E R23, desc[UR12][R4.64+0x10] ;  /* 0x0000100c04177981 */ /* 0x000f28000c1e1900 */
[----:B------:R-:W4:Y:S04]  /*0d20*/  LDG.E R24, desc[UR14][R4.64+0x14] ;  /* 0x0000140e04187981 */ /* 0x000f28000c1e1900 */
[----:B------:R-:W5:Y:S04]  /*0d30*/  LDG.E R13, desc[UR16][R4.64+0x18] ;  /* 0x00001810040d7981 */ /* 0x000f68000c1e1900 */
        /* <DEDUP_REMOVED lines=8> */
[----:B------:R-:W5:Y:S01]  /*0dc0*/  LDG.E R14, desc[UR18][R4.64+0x3c] ;  /* 0x00003c12040e7981 */ /* 0x000f62000c1e1900 */
[----:B------:R-:W-:-:S05]  /*0dd0*/  VIADD R0, R0, 0x10 ;  /* 0x0000001000007836 */ /* 0x000fca0000000000 */
[----:B------:R-:W-:Y:S02]  /*0de0*/  ISETP.NE.AND P0, PT, R0, R27, PT ;  /* 0x0000001b0000720c */ /* 0x000fe40003f05270 */
[----:B--2---:R-:W-:-:S04]  /*0df0*/  IADD3 R16, PT, PT, R17, R16, R25 ;  /* 0x0000001011107210 */ /* 0x004fc80007ffe019 */
[----:B---3--:R-:W-:-:S04]  /*0e00*/  IADD3 R16, PT, PT, R20, R21, R16 ;  /* 0x0000001514107210 */ /* 0x008fc80007ffe010 */
[----:B----4-:R-:W-:-:S04]  /*0e10*/  IADD3 R16, PT, PT, R24, R23, R16 ;  /* 0x0000001718107210 */ /* 0x010fc80007ffe010 */
[----:B-----5:R-:W-:-:S04]  /*0e20*/  IADD3 R12, PT, PT, R12, R13, R16 ;  /* 0x0000000d0c0c7210 */ /* 0x020fc80007ffe010 */
[----:B------:R-:W-:-:S04]  /*0e30*/  IADD3 R10, PT, PT, R10, R11, R12 ;  /* 0x0000000b0a0a7210 */ /* 0x000fc80007ffe00c */
[----:B------:R-:W-:-:S04]  /*0e40*/  IADD3 R8, PT, PT, R8, R9, R10 ;  /* 0x0000000908087210 */ /* 0x000fc80007ffe00a */
[----:B------:R-:W-:-:S04]  /*0e50*/  IADD3 R6, PT, PT, R6, R7, R8 ;  /* 0x0000000706067210 */ /* 0x000fc80007ffe008 */
[----:B------:R-:W-:Y:S01]  /*0e60*/  IADD3 R25, PT, PT, R14, R3, R6 ;  /* 0x000000030e197210 */ /* 0x000fe20007ffe006 */
[----:B------:R-:W-:Y:S06]  /*0e70*/  @P0 BRA `(.L_x_23) ;  /* 0xfffffffc004c0947 */ /* 0x000fec000383ffff */
[----:B------:R-:W-:Y:S05]  /*0e80*/  BSYNC.RECONVERGENT B0 ;  /* 0x0000000000007941 */ /* 0x000fea0003800200 */
.L_x_22:
[----:B------:R-:W-:-:S07]  /*0e90*/  IMAD.MOV.U32 R0, RZ, RZ, R27 ;  /* 0x000000ffff007224 */ /* 0x000fce00078e001b */
.L_x_21:
[----:B------:R-:W1:Y:S02]  /*0ea0*/  LDC R13, c[0x0][0x380] ;  /* 0x0000e000ff0d7b82 */ /* 0x000e640000000800 */
[----:B-1----:R-:W-:-:S04]  /*0eb0*/  LOP3.LUT R3, R13, 0xf, RZ, 0xc0, !PT ;  /* 0x0000000f0d037812 */ /* 0x002fc800078ec0ff */
[----:B------:R-:W-:-:S13]  /*0ec0*/  ISETP.NE.AND P0, PT, R3, RZ, PT ;  /* 0x000000ff0300720c */ /* 0x000fda0003f05270 */
[----:B------:R-:W-:Y:S05]  /*0ed0*/  @!P0 BRA `(.L_x_24) ;  /* 0x0000000400348947 */ /* 0x000fea0003800000 */
[----:B------:R-:W-:Y:S01]  /*0ee0*/  VIADD R3, R3, 0xffffffff ;  /* 0xffffffff03037836 */ /* 0x000fe20000000000 */
[----:B------:R-:W-:-:S04]  /*0ef0*/  LOP3.LUT R14, R13, 0x7, RZ, 0xc0, !PT ;  /* 0x000000070d0e7812 */ /* 0x000fc800078ec0ff */
[----:B------:R-:W-:Y:S02]  /*0f00*/  ISETP.GE.U32.AND P0, PT, R3, 0x7, PT ;  /* 0x000000070300780c */ /* 0x000fe40003f06070 */
[----:B------:R-:W-:-:S11]  /*0f10*/  ISETP.NE.AND P1, PT, R14, RZ, PT ;  /* 0x000000ff0e00720c */ /* 0x000fd60003f25270 */
[----:B------:R-:W-:Y:S05]  /*0f20*/  @!P0 BRA `(.L_x_25) ;  /* 0x00000000007c8947 */ /* 0x000fea0003800000 */
        /* <DEDUP_REMOVED lines=25> */
[----:B------:R-:W5:Y:S01]  /*10c0*/  LDG.E R11, desc[UR18][R4.64+0x1c] ;  /* 0x00001c12040b7981 */ /* 0x000f62000c1e1900 */
[----:B------:R-:W-:Y:S01]  /*10d0*/  VIADD R0, R0, 0x8 ;  /* 0x0000000800007836 */ /* 0x000fe20000000000 */
[----:B--2---:R-:W-:-:S04]  /*10e0*/  IADD3 R3, PT, PT, R3, R6, R25 ;  /* 0x0000000603037210 */ /* 0x004fc80007ffe019 */
[----:B---3--:R-:W-:-:S04]  /*10f0*/  IADD3 R3, PT, PT, R7, R8, R3 ;  /* 0x0000000807037210 */ /* 0x008fc80007ffe003 */
[----:B----4-:R-:W-:-:S04]  /*1100*/  IADD3 R3, PT, PT, R9, R10, R3 ;  /* 0x0000000a09037210 */ /* 0x010fc80007ffe003 */
[----:B-----5:R-:W-:-:S07]  /*1110*/  IADD3 R25, PT, PT, R11, R12, R3 ;  /* 0x0000000c0b197210 */ /* 0x020fce0007ffe003 */
.L_x_25:
        /* <DEDUP_REMOVED lines=13> */
[----:B------:R-:W-:Y:S02]  /*11f0*/  R2UR UR10, R18 ;  /* 0x00000000120a72ca */ /* 0x000fe400000e0000 */
[----:B------:R-:W-:Y:S01]  /*1200*/  R2UR UR11, R19 ;  /* 0x00000000130b72ca */ /* 0x000fe200000e0000 */
[----:B-1----:R-:W-:-:S05]  /*1210*/  IMAD.WIDE.U32 R4, R0, 0x4, R4 ;  /* 0x0000000400047825 */ /* 0x002fca00078e0004 */
[----:B------:R-:W2:Y:S04]  /*1220*/  LDG.E R6, desc[UR4][R4.64] ;  /* 0x0000000404067981 */ /* 0x000ea8000c1e1900 */
[----:B------:R-:W2:Y:S04]  /*1230*/  LDG.E R3, desc[UR6][R4.64+0x4] ;  /* 0x0000040604037981 */ /* 0x000ea8000c1e1900 */
[----:B------:R-:W3:Y:S04]  /*1240*/  LDG.E R8, desc[UR8][R4.64+0x8] ;  /* 0x0000080804087981 */ /* 0x000ee8000c1e1900 */
[----:B------:R-:W3:Y:S01]  /*1250*/  LDG.E R7, desc[UR10][R4.64+0xc] ;  /* 0x00000c0a04077981 */ /* 0x000ee2000c1e1900 */
[----:B------:R-:W-:Y:S01]  /*1260*/  VIADD R0, R0, 0x4 ;  /* 0x0000000400007836 */ /* 0x000fe20000000000 */
[----:B--2---:R-:W-:-:S04]  /*1270*/  IADD3 R3, PT, PT, R3, R6, R25 ;  /* 0x0000000603037210 */ /* 0x004fc80007ffe019 */
[----:B---3--:R-:W-:-:S07]  /*1280*/  IADD3 R25, PT, PT, R7, R8, R3 ;  /* 0x0000000807197210 */ /* 0x008fce0007ffe003 */
.L_x_26:
[----:B------:R-:W-:Y:S05]  /*1290*/  @!P1 BRA `(.L_x_24) ;  /* 0x0000000000449947 */ /* 0x000fea0003800000 */
[----:B------:R-:W1:Y:S01]  /*12a0*/  LDC.64 R4, c[0x0][0x388] ;  /* 0x0000e200ff047b82 */ /* 0x000e620000000a00 */
[----:B0-----:R-:W-:Y:S02]  /*12b0*/  R2UR UR4, R18 ;  /* 0x00000000120472ca */ /* 0x001fe400000e0000 */
[----:B------:R-:W-:Y:S01]  /*12c0*/  R2UR UR5, R19 ;  /* 0x00000000130572ca */ /* 0x000fe200000e0000 */
[----:B-1----:R-:W-:-:S12]  /*12d0*/  IMAD.WIDE.U32 R4, R0, 0x4, R4 ;  /* 0x0000000400047825 */ /* 0x002fd800078e0004 */
[----:B------:R-:W2:Y:S01]  /*12e0*/  LDG.E R0, desc[UR4][R4.64] ;  /* 0x0000000404007981 */ /* 0x000ea2000c1e1900 */
[----:B------:R-:W-:Y:S01]  /*12f0*/  ISETP.NE.AND P0, PT, R13, 0x1, PT ;  /* 0x000000010d00780c */ /* 0x000fe20003f05270 */
[----:B--2---:R-:W-:-:S12]  /*1300*/  IMAD.IADD R25, R25, 0x1, R0 ;  /* 0x0000000119197824 */ /* 0x004fd800078e0200 */
[----:B------:R-:W-:Y:S05]  /*1310*/  @!P0 BRA `(.L_x_24) ;  /* 0x0000000000248947 */ /* 0x000fea0003800000 */
[----:B------:R-:W-:Y:S02]  /*1320*/  ISETP.NE.AND P0, PT, R13, 0x2, PT ;  /* 0x000000020d00780c */ /* 0x000fe40003f05270 */
[----:B------:R-:W-:Y:S02]  /*1330*/  R2UR UR4, R18 ;  /* 0x00000000120472ca */ /* 0x000fe400000e0000 */
[----:B------:R-:W-:-:S09]  /*1340*/  R2UR UR5, R19 ;  /* 0x00000000130572ca */ /* 0x000fd200000e0000 */
[----:B------:R-:W-:Y:S02]  /*1350*/  @P0 R2UR UR6, R18 ;  /* 0x00000000120602ca */ /* 0x000fe400000e0000 */
[----:B------:R-:W-:Y:S02]  /*1360*/  @P0 R2UR UR7, R19 ;  /* 0x00000000130702ca */ /* 0x000fe400000e0000 */
[----:B------:R-:W2:Y:S11]  /*1370*/  LDG.E R0, desc[UR4][R4.64+0x4] ;  /* 0x0000040404007981 */ /* 0x000eb6000c1e1900 */
[----:B------:R-:W3:Y:S01]  /*1380*/  @P0 LDG.E R6, desc[UR6][R4.64+0x8] ;  /* 0x0000080604060981 */ /* 0x000ee2000c1e1900 */
[----:B--2---:R-:W-:-:S04]  /*1390*/  IMAD.IADD R25, R25, 0x1, R0 ;  /* 0x0000000119197824 */ /* 0x004fc800078e0200 */
[----:B---3--:R-:W-:-:S07]  /*13a0*/  @P0 IMAD.IADD R25, R25, 0x1, R6 ;  /* 0x0000000119190824 */ /* 0x008fce00078e0206 */
.L_x_24:
[----:B------:R-:W-:Y:S01]  /*13b0*/  ISETP.GE.U32.AND P0, PT, R15, 0x8, PT ;  /* 0x000000080f00780c */ /* 0x000fe20003f06070 */
[----:B------:R-:W-:Y:S02]  /*13c0*/  IMAD.MOV.U32 R23, RZ, RZ, RZ ;  /* 0x000000ffff177224 */ /* 0x000fe400078e00ff */
[----:B------:R-:W-:-:S10]  /*13d0*/  IMAD.MOV.U32 R24, RZ, RZ, RZ ;  /* 0x000000ffff187224 */ /* 0x000fd400078e00ff */
[----:B------:R-:W-:Y:S05]  /*13e0*/  @!P0 BRA `(.L_x_27) ;  /* 0x0000000c00888947 */ /* 0x000fea0003800000 */
[----:B------:R-:W-:Y:S01]  /*13f0*/  BSSY.RECONVERGENT B7, `(.L_x_28) ;  /* 0x00000e0000077945 */ /* 0x000fe20003800200 */
[----:B------:R-:W-:Y:S02]  /*1400*/  IMAD.MOV.U32 R23, RZ, RZ, RZ ;  /* 0x000000ffff177224 */ /* 0x000fe400078e00ff */
[----:B------:R-:W-:-:S07]  /*1410*/  IMAD.MOV.U32 R29, RZ, RZ, RZ ;  /* 0x000000ffff1d7224 */ /* 0x000fce00078e00ff */
.L_x_61:
[----:B------:R-:W-:Y:S01]  /*1420*/  ISETP.NE.AND P0, PT, R23, 0x8, PT ;  /* 0x000000081700780c */ /* 0x000fe20003f05270 */
[----:B------:R-:W-:-:S12]  /*1430*/  BSSY.RECONVERGENT B6, `(.L_x_29) ;  /* 0x000000b000067945 */ /* 0x000fd80003800200 */
[----:B------:R-:W-:Y:S05]  /*1440*/  @P0 BRA `(.L_x_30) ;  /* 0x0000000000240947 */ /* 0x000fea0003800000 */
[----:B------:R-:W-:Y:S01]  /*1450*/  MOV R8, 0x0 ;  /* 0x0000000000087802 */ /* 0x000fe20000000f00 */
[----:B------:R-:W1:Y:S01]  /*1460*/  LDCU.64 UR4, c[0x4][0x48] ;  /* 0x01000900ff0477ac */ /* 0x000e620008000a00 */
[----:B------:R-:W-:-:S04]  /*1470*/  CS2R R6, SRZ ;  /* 0x0000000000067805 */ /* 0x000fc8000001ff00 */
[----:B------:R-:W2:Y:S01]  /*1480*/  LDC.64 R8, c[0x4][R8] ;  /* 0x0100000008087b82 */ /* 0x000ea20000000a00 */
[----:B-1----:R-:W-:Y:S02]  /*1490*/  IMAD.U32 R4, RZ, RZ, UR4 ;  /* 0x00000004ff047e24 */ /* 0x002fe4000f8e00ff */
[----:B------:R-:W-:-:S07]  /*14a0*/  IMAD.U32 R5, RZ, RZ, UR5 ;  /* 0x00000005ff057e24 */ /* 0x000fce000f8e00ff */
[----:B------:R-:W-:-:S07]  /*14b0*/  LEPC R20, `(.L_x_31) ;  /* 0x000000001014794e */ /* 0x000fce0000000000 */
[----:B0-2---:R-:W-:Y:S05]  /*14c0*/  CALL.ABS.NOINC R8 ;  /* 0x0000000008007343 */ /* 0x005fea0003c00000 */
.L_x_31:
[----:B------:R-:W-:-:S07]  /*14d0*/  IMAD.MOV.U32 R23, RZ, RZ, RZ ;  /* 0x000000ffff177224 */ /* 0x000fce00078e00ff */
.L_x_30:
[----:B------:R-:W-:Y:S05]  /*14e0*/  BSYNC.RECONVERGENT B6 ;  /* 0x0000000000067941 */ /* 0x000fea0003800200 */
.L_x_29:
[----:B------:R-:W1:Y:S01]  /*14f0*/  LDC.64 R16, c[0x0][0x388] ;  /* 0x0000e200ff107b82 */ /* 0x000e620000000a00 */
[----:B0-----:R-:W-:Y:S02]  /*1500*/  R2UR UR4, R18 ;  /* 0x00000000120472ca */ /* 0x001fe400000e0000 */
[----:B------:R-:W-:Y:S01]  /*1510*/  R2UR UR5, R19 ;  /* 0x00000000130572ca */ /* 0x000fe200000e0000 */
[----:B-1----:R-:W-:-:S12]  /*1520*/  IMAD.WIDE.U32 R16, R29, 0x4, R16 ;  /* 0x000000041d107825 */ /* 0x002fd800078e0010 */
[----:B------:R-:W2:Y:S01]  /*1530*/  LDG.E R0, desc[UR4][R16.64] ;  /* 0x0000000410007981 */ /* 0x000ea2000c1e1900 */
[----:B------:R-:W-:Y:S01]  /*1540*/  MOV R8, 0x0 ;  /* 0x0000000000087802 */ /* 0x000fe20000000f00 */
[----:B------:R-:W0:Y:S01]  /*1550*/  LDCU.64 UR4, c[0x4][0x58] ;  /* 0x01000b00ff0477ac */ /* 0x000e220008000a00 */
[----:B------:R-:W-:Y:S02]  /*1560*/  IMAD.MOV.U32 R6, RZ, RZ, R22 ;  /* 0x000000ffff067224 */ /* 0x000fe400078e0016 */
[----:B------:R-:W-:Y:S02]  /*1570*/  IMAD.MOV.U32 R7, RZ, RZ, R2 ;  /* 0x000000ffff077224 */ /* 0x000fe400078e0002 */
[----:B------:R-:W1:Y:S01]  /*1580*/  LDC.64 R8, c[0x4][R8] ;  /* 0x0100000008087b82 */ /* 0x000e620000000a00 */
[----:B0-----:R-:W-:Y:S02]  /*1590*/  IMAD.U32 R4, RZ, RZ, UR4 ;  /* 0x00000004ff047e24 */ /* 0x001fe4000f8e00ff */
[----:B------:R-:W-:Y:S01]  /*15a0*/  IMAD.U32 R5, RZ, RZ, UR5 ;  /* 0x00000005ff057e24 */ /* 0x000fe2000f8e00ff */
[----:B-12---:R0:W-:Y:S06]  /*15b0*/  STL [R1], R0 ;  /* 0x0000000001007387 */ /* 0x0061ec0000100800 */
[----:B------:R-:W-:-:S07]  /*15c0*/  LEPC R20, `(.L_x_32) ;  /* 0x000000001014794e */ /* 0x000fce0000000000 */
[----:B0-----:R-:W-:Y:S05]  /*15d0*/  CALL.ABS.NOINC R8 ;  /* 0x0000000008007343 */ /* 0x001fea0003c00000 */
.L_x_32:
[----:B------:R-:W-:Y:S01]  /*15e0*/  VIADD R23, R23, 0x1 ;  /* 0x0000000117177836 */ /* 0x000fe20000000000 */
[----:B------:R-:W-:Y:S04]  /*15f0*/  BSSY.RECONVERGENT B6, `(.L_x_33) ;  /* 0x000000c000067945 */ /* 0x000fe80003800200 */
[----:B------:R-:W-:-:S13]  /*1600*/  ISETP.NE.AND P0, PT, R23, 0x8, PT ;  /* 0x000000081700780c */ /* 0x000fda0003f05270 */
[----:B------:R-:W-:Y:S05]  /*1610*/  @P0 BRA `(.L_x_34) ;  /* 0x0000000000240947 */ /* 0x000fea0003800000 */
[----:B------:R-:W-:Y:S01]  /*1620*/  MOV R8, 0x0 ;  /* 0x0000000000087802 */ /* 0x000fe20000000f00 */
[----:B------:R-:W0:Y:S01]  /*1630*/  LDCU.64 UR4, c[0x4][0x48] ;  /* 0x01000900ff0477ac */ /* 0x000e220008000a00 */
[----:B------:R-:W-:-:S04]  /*1640*/  CS2R R6, SRZ ;  /* 0x0000000000067805 */ /* 0x000fc8000001ff00 */
[----:B------:R-:W1:Y:S01]  /*1650*/  LDC.64 R8, c[0x4][R8] ;  /* 0x0100000008087b82 */ /* 0x000e620000000a00 */
[----:B0-----:R-:W-:Y:S02]  /*1660*/  IMAD.U32 R4, RZ, RZ, UR4 ;  /* 0x00000004ff047e24 */ /* 0x001fe4000f8e00ff */
[----:B------:R-:W-:-:S07]  /*1670*/  IMAD.U32 R5, RZ, RZ, UR5 ;  /* 0x00000005ff057e24 */ /* 0x000fce000f8e00ff */
[----:B------:R-:W-:-:S07]  /*1680*/  LEPC R20, `(.L_x_35) ;  /* 0x000000001014794e */ /* 0x000fce0000000000 */
[----:B-1----:R-:W-:Y:S05]  /*1690*/  CALL.ABS.NOINC R8 ;  /* 0x0000000008007343 */ /* 0x002fea0003c00000 */
.L_x_35:
[----:B------:R-:W-:-:S07]  /*16a0*/  IMAD.MOV.U32 R23, RZ, RZ, RZ ;  /* 0x000000ffff177224 */ /* 0x000fce00078e00ff */
.L_x_34:
[----:B------:R-:W-:Y:S05]  /*16b0*/  BSYNC.RECONVERGENT B6 ;  /* 0x0000000000067941 */ /* 0x000fea0003800200 */
.L_x_33:
[----:B------:R-:W-:Y:S02]  /*16c0*/  R2UR UR4, R18 ;  /* 0x00000000120472ca */ /* 0x000fe400000e0000 */
[----:B------:R-:W-:-:S13]  /*16d0*/  R2UR UR5, R19 ;  /* 0x00000000130572ca */ /* 0x000fda00000e0000 */
        /* <DEDUP_REMOVED lines=11> */
.L_x_36:
        /* <DEDUP_REMOVED lines=12> */
.L_x_39:
[----:B------:R-:W-:-:S07]  /*1850*/  IMAD.MOV.U32 R23, RZ, RZ, RZ ;  /* 0x000000ffff177224 */ /* 0x000fce00078e00ff */
.L_x_38:
[----:B------:R-:W-:Y:S05]  /*1860*/  BSYNC.RECONVERGENT B6 ;  /* 0x0000000000067941 */ /* 0x000fea0003800200 */
.L_x_37:
        /* <DEDUP_REMOVED lines=13> */
.L_x_40:
        /* <DEDUP_REMOVED lines=12> */
.L_x_43:
[----:B------:R-:W-:-:S07]  /*1a00*/  IMAD.MOV.U32 R23, RZ, RZ, RZ ;  /* 0x000000ffff177224 */ /* 0x000fce00078e00ff */
.L_x_42:
[----:B------:R-:W-:Y:S05]  /*1a10*/  BSYNC.RECONVERGENT B6 ;  /* 0x0000000000067941 */ /* 0x000fea0003800200 */
.L_x_41:
        /* <DEDUP_REMOVED lines=13> */
.L_x_44:
        /* <DEDUP_REMOVED lines=12> */
.L_x_47:
[----:B------:R-:W-:-:S07]  /*1bb0*/  IMAD.MOV.U32 R23, RZ, RZ, RZ ;  /* 0x000000ffff177224 */ /* 0x000fce00078e00ff */
.L_x_46:
[----:B------:R-:W-:Y:S05]  /*1bc0*/  BSYNC.RECONVERGENT B6 ;  /* 0x0000000000067941 */ /* 0x000fea0003800200 */
.L_x_45:
        /* <DEDUP_REMOVED lines=13> */
.L_x_48:
        /* <DEDUP_REMOVED lines=12> */
.L_x_51:
[----:B------:R-:W-:-:S07]  /*1d60*/  IMAD.MOV.U32 R23, RZ, RZ, RZ ;  /* 0x000000ffff177224 */ /* 0x000fce00078e00ff */
.L_x_50:
[----:B------:R-:W-:Y:S05]  /*1d70*/  BSYNC.RECONVERGENT B6 ;  /* 0x0000000000067941 */ /* 0x000fea0003800200 */
.L_x_49:
        /* <DEDUP_REMOVED lines=13> */
.L_x_52:
        /* <DEDUP_REMOVED lines=12> */
.L_x_55:
[----:B------:R-:W-:-:S07]  /*1f10*/  IMAD.MOV.U32 R23, RZ, RZ, RZ ;  /* 0x000000ffff177224 */ /* 0x000fce00078e00ff */
.L_x_54:
[----:B------:R-:W-:Y:S05]  /*1f20*/  BSYNC.RECONVERGENT B6 ;  /* 0x0000000000067941 */ /* 0x000fea0003800200 */
.L_x_53:
        /* <DEDUP_REMOVED lines=13> */
.L_x_56:
        /* <DEDUP_REMOVED lines=12> */
.L_x_59:
[----:B------:R-:W-:-:S07]  /*20c0*/  IMAD.MOV.U32 R23, RZ, RZ, RZ ;  /* 0x000000ffff177224 */ /* 0x000fce00078e00ff */
.L_x_58:
[----:B------:R-:W-:Y:S05]  /*20d0*/  BSYNC.RECONVERGENT B6 ;  /* 0x0000000000067941 */ /* 0x000fea0003800200 */
.L_x_57:
        /* <DEDUP_REMOVED lines=13> */
.L_x_60:
[----:B------:R-:W-:Y:S02]  /*21b0*/  VIADD R29, R29, 0x8 ;  /* 0x000000081d1d7836 */ /* 0x000fe40000000000 */
[----:B------:R-:W-:-:S03]  /*21c0*/  VIADD R23, R23, 0x1 ;  /* 0x0000000117177836 */ /* 0x000fc60000000000 */
[----:B------:R-:W-:-:S13]  /*21d0*/  ISETP.NE.AND P0, PT, R29, R26, PT ;  /* 0x0000001a1d00720c */ /* 0x000fda0003f05270 */
[----:B------:R-:W-:Y:S05]  /*21e0*/  @P0 BRA `(.L_x_61) ;  /* 0xfffffff0008c0947 */ /* 0x000fea000383ffff */
[----:B------:R-:W-:Y:S05]  /*21f0*/  BSYNC.RECONVERGENT B7 ;  /* 0x0000000000077941 */ /* 0x000fea0003800200 */
.L_x_28:
[----:B------:R-:W-:-:S07]  /*2200*/  IMAD.MOV.U32 R24, RZ, RZ, R26 ;  /* 0x000000ffff187224 */ /* 0x000fce00078e001a */
.L_x_27:
[----:B------:R-:W1:Y:S02]  /*2210*/  LDCU UR4, c[0x0][0x380] ;  /* 0x00007000ff0477ac */ /* 0x000e640008000800 */
[----:B-1----:R-:W-:-:S04]  /*2220*/  ULOP3.LUT UR4, UR4, 0x7, URZ, 0xc0, !UPT ;  /* 0x0000000704047892 */ /* 0x002fc8000f8ec0ff */
[----:B------:R-:W-:-:S09]  /*2230*/  UISETP.NE.AND UP0, UPT, UR4, URZ, UPT ;  /* 0x000000ff0400728c */ /* 0x000fd2000bf05270 */
[----:B------:R-:W-:Y:S05]  /*2240*/  BRA.U !UP0, `(.L_x_62) ;  /* 0x0000000d083c7547 */ /* 0x000fea000b800000 */
[----:B------:R-:W-:-:S04]  /*2250*/  UIADD3 UR4, UPT, UPT, UR4, -0x1, URZ ;  /* 0xffffffff04047890 */ /* 0x000fc8000fffe0ff */
[----:B------:R-:W-:-:S09]  /*2260*/  UISETP.GE.U32.AND UP0, UPT, UR4, 0x3, UPT ;  /* 0x000000030400788c */ /* 0x000fd2000bf06070 */
[----:B------:R-:W-:Y:S05]  /*2270*/  BRA.U !UP0, `(.L_x_63) ;  /* 0x0000000508bc7547 */ /* 0x000fea000b800000 */
        /* <DEDUP_REMOVED lines=11> */
.L_x_66:
[----:B------:R-:W-:-:S07]  /*2330*/  IMAD.MOV.U32 R23, RZ, RZ, RZ ;  /* 0x000000ffff177224 */ /* 0x000fce00078e00ff */
.L_x_65:
[----:B------:R-:W-:Y:S05]  /*2340*/  BSYNC.RECONVERGENT B6 ;  /* 0x0000000000067941 */ /* 0x000fea0003800200 */
.L_x_64:
        /* <DEDUP_REMOVED lines=15> */
.L_x_67:
        /* <DEDUP_REMOVED lines=12> */
.L_x_70:
[----:B------:R-:W-:-:S07]  /*2500*/  IMAD.MOV.U32 R23, RZ, RZ, RZ ;  /* 0x000000ffff177224 */ /* 0x000fce00078e00ff */
.L_x_69:
[----:B------:R-:W-:Y:S05]  /*2510*/  BSYNC.RECONVERGENT B6 ;  /* 0x0000000000067941 */ /* 0x000fea0003800200 */
.L_x_68:
        /* <DEDUP_REMOVED lines=13> */
.L_x_71:
        /* <DEDUP_REMOVED lines=12> */
.L_x_74:
[----:B------:R-:W-:-:S07]  /*26b0*/  IMAD.MOV.U32 R23, RZ, RZ, RZ ;  /* 0x000000ffff177224 */ /* 0x000fce00078e00ff */
.L_x_73:
[----:B------:R-:W-:Y:S05]  /*26c0*/  BSYNC.RECONVERGENT B6 ;  /* 0x0000000000067941 */ /* 0x000fea0003800200 */
.L_x_72:
        /* <DEDUP_REMOVED lines=13> */
.L_x_75:
        /* <DEDUP_REMOVED lines=12> */
.L_x_78:
[----:B------:R-:W-:-:S07]  /*2860*/  IMAD.MOV.U32 R23, RZ, RZ, RZ ;  /* 0x000000ffff177224 */ /* 0x000fce00078e00ff */
.L_x_77:
[----:B------:R-:W-:Y:S05]  /*2870*/  BSYNC.RECONVERGENT B6 ;  /* 0x0000000000067941 */ /* 0x000fea0003800200 */
.L_x_76:
        /* <DEDUP_REMOVED lines=13> */
.L_x_79:
[----:B------:R-:W-:Y:S02]  /*2950*/  VIADD R24, R24, 0x4 ;  /* 0x0000000418187836 */ /* 0x000fe40000000000 */
[----:B------:R-:W-:-:S07]  /*2960*/  VIADD R23, R23, 0x1 ;  /* 0x0000000117177836 */ /* 0x000fce0000000000 */
.L_x_63:
[----:B------:R-:W1:Y:S02]  /*2970*/  LDCU UR4, c[0x0][0x380] ;  /* 0x00007000ff0477ac */ /* 0x000e640008000800 */
[----:B-1----:R-:W-:-:S04]  /*2980*/  ULOP3.LUT UR4, UR4, 0x3, URZ, 0xc0, !UPT ;  /* 0x0000000304047892 */ /* 0x002fc8000f8ec0ff */
[----:B------:R-:W-:-:S09]  /*2990*/  UISETP.NE.AND UP0, UPT, UR4, URZ, UPT ;  /* 0x000000ff0400728c */ /* 0x000fd2000bf05270 */
[----:B------:R-:W-:Y:S05]  /*29a0*/  BRA.U !UP0, `(.L_x_62) ;  /* 0x0000000508647547 */ /* 0x000fea000b800000 */
[----:B------:R-:W-:-:S09]  /*29b0*/  UISETP.NE.AND UP0, UPT, UR4, 0x1, UPT ;  /* 0x000000010400788c */ /* 0x000fd2000bf05270 */
        /* <DEDUP_REMOVED lines=12> */
.L_x_83:
[----:B------:R-:W-:-:S07]  /*2a80*/  IMAD.MOV.U32 R23, RZ, RZ, RZ ;  /* 0x000000ffff177224 */ /* 0x000fce00078e00ff */
.L_x_82:
[----:B------:R-:W-:Y:S05]  /*2a90*/  BSYNC.RECONVERGENT B6 ;  /* 0x0000000000067941 */ /* 0x000fea0003800200 */
.L_x_81:
        /* <DEDUP_REMOVED lines=15> */
.L_x_84:
        /* <DEDUP_REMOVED lines=12> */
.L_x_87:
[----:B------:R-:W-:-:S07]  /*2c50*/  IMAD.MOV.U32 R23, RZ, RZ, RZ ;  /* 0x000000ffff177224 */ /* 0x000fce00078e00ff */
.L_x_86:
[----:B------:R-:W-:Y:S05]  /*2c60*/  BSYNC.RECONVERGENT B6 ;  /* 0x0000000000067941 */ /* 0x000fea0003800200 */
.L_x_85:
        /* <DEDUP_REMOVED lines=13> */
.L_x_88:
[----:B------:R-:W-:Y:S02]  /*2d40*/  VIADD R24, R24, 0x2 ;  /* 0x0000000218187836 */ /* 0x000fe40000000000 */
[----:B------:R-:W-:-:S07]  /*2d50*/  VIADD R23, R23, 0x1 ;  /* 0x0000000117177836 */ /* 0x000fce0000000000 */
.L_x_80:
[----:B------:R-:W1:Y:S02]  /*2d60*/  LDCU UR4, c[0x0][0x380] ;  /* 0x00007000ff0477ac */ /* 0x000e640008000800 */
[----:B-1----:R-:W-:-:S09]  /*2d70*/  ULOP3.LUT UP0, URZ, UR4, 0x1, URZ, 0xc0, !UPT ;  /* 0x0000000104ff7892 */ /* 0x002fd2000f80c0ff */
        /* <DEDUP_REMOVED lines=12> */
.L_x_90:
[----:B------:R-:W-:Y:S05]  /*2e40*/  BSYNC.RECONVERGENT B6 ;  /* 0x0000000000067941 */ /* 0x000fea0003800200 */
.L_x_89:
        /* <DEDUP_REMOVED lines=15> */
.L_x_62:
[----:B------:R-:W1:Y:S02]  /*2f40*/  LDCU UR4, c[0x0][0x380] ;  /* 0x00007000ff0477ac */ /* 0x000e640008000800 */
[----:B-1----:R-:W-:-:S06]  /*2f50*/  UIMAD UR4, UR4, 0x64, URZ ;  /* 0x00000064040478a4 */ /* 0x002fcc000f8e02ff */
[----:B------:R-:W-:-:S13]  /*2f60*/  ISETP.NE.AND P0, PT, R25, UR4, PT ;  /* 0x0000000419007c0c */ /* 0x000fda000bf05270 */
[----:B------:R-:W-:Y:S05]  /*2f70*/  @!P0 EXIT ;  /* 0x000000000000894d */ /* 0x000fea0003800000 */
[----:B------:R-:W-:Y:S05]  /*2f80*/  BRA `(.L_x_91) ;  /* 0xffffffd4005c7947 */ /* 0x000fea000383ffff */
.L_x_10:
[----:B------:R-:W0:Y:S01]  /*2f90*/  LDCU UR4, c[0x0][0x380] ;  /* 0x00007000ff0477ac */ /* 0x000e220008000800 */
[C---:B------:R-:W-:Y:S02]  /*2fa0*/  LOP3.LUT R19, R0.reuse, 0x3, RZ, 0xc0, !PT ;  /* 0x0000000300137812 */ /* 0x040fe400078ec0ff */
[----:B------:R-:W-:Y:S02]  /*2fb0*/  LOP3.LUT R22, R0, 0xfffffffc, RZ, 0xc0, !PT ;  /* 0xfffffffc00167812 */ /* 0x000fe400078ec0ff */
[----:B0-----:R-:W-:-:S05]  /*2fc0*/  I2FP.F32.S32 R2, UR4 ;  /* 0x0000000400027c45 */ /* 0x001fca0008201400 */
[----:B------:R-:W-:-:S04]  /*2fd0*/  FMUL R2, R2, 0.125 ;  /* 0x3e00000002027820 */ /* 0x000fc80000400000 */
[----:B------:R-:W0:Y:S02]  /*2fe0*/  F2I.CEIL.NTZ R23, R2 ;  /* 0x0000000200177305 */ /* 0x000e24000020b100 */
[----:B0-----:R-:W-:-:S07]  /*2ff0*/  VIADD R18, R23, 0xfffffffe ;  /* 0xfffffffe17127836 */ /* 0x001fce0000000000 */
.L_x_93:
[----:B------:R-:W-:-:S07]  /*3000*/  CS2R R2, SR_CLOCKLO ;  /* 0x0000000000027805 */ /* 0x000fce0000015000 */
.L_x_92:
        /* <DEDUP_REMOVED lines=12> */
[----:B------:R-:W-:-:S13]  /*30d0*/  ISETP.GE.AND P0, PT, R23, 0x2, PT ;  /* 0x000000021700780c */ /* 0x000fda0003f06270 */
[----:B------:R-:W-:Y:S05]  /*30e0*/  @!P0 BRA `(.L_x_93) ;  /* 0xfffffffc00c48947 */ /* 0x000fea000383ffff */
[----:B------:R-:W-:-:S13]  /*30f0*/  ISETP.GE.U32.AND P0, PT, R18, 0x3, PT ;  /* 0x000000031200780c */ /* 0x000fda0003f06070 */
[----:B------:R-:W-:Y:S05]  /*3100*/  @!P0 BRA `(.L_x_94) ;  /* 0x0000000000948947 */ /* 0x000fea0003800000 */
[----:B------:R-:W-:Y:S01]  /*3110*/  BSSY.RECONVERGENT B6, `(.L_x_94) ;  /* 0x0000024000067945 */ /* 0x000fe20003800200 */
[----:B------:R-:W-:-:S07]  /*3120*/  IMAD.MOV.U32 R17, RZ, RZ, RZ ;  /* 0x000000ffff117224 */ /* 0x000fce00078e00ff */
.L_x_99:
        /* <DEDUP_REMOVED lines=11> */
.L_x_95:
[----:B------:R0:W1:Y:S01]  /*31e0*/  LDC.64 R2, c[0x4][R16] ;  /* 0x0100000010027b82 */ /* 0x0000620000000a00 */
[----:B------:R-:W2:Y:S01]  /*31f0*/  LDCU.64 UR4, c[0x4][0x50] ;  /* 0x01000a00ff0477ac */ /* 0x000ea20008000a00 */
[----:B------:R-:W-:Y:S01]  /*3200*/  CS2R R6, SRZ ;  /* 0x0000000000067805 */ /* 0x000fe2000001ff00 */
[----:B--2---:R-:W-:Y:S02]  /*3210*/  IMAD.U32 R4, RZ, RZ, UR4 ;  /* 0x00000004ff047e24 */ /* 0x004fe4000f8e00ff */
[----:B0-----:R-:W-:-:S07]  /*3220*/  IMAD.U32 R5, RZ, RZ, UR5 ;  /* 0x00000005ff057e24 */ /* 0x001fce000f8e00ff */
[----:B------:R-:W-:-:S07]  /*3230*/  LEPC R20, `(.L_x_96) ;  /* 0x000000001014794e */ /* 0x000fce0000000000 */
[----:B-1----:R-:W-:Y:S05]  /*3240*/  CALL.ABS.NOINC R2 ;  /* 0x0000000002007343 */ /* 0x002fea0003c00000 */
.L_x_96:
[----:B------:R0:W1:Y:S01]  /*3250*/  LDC.64 R2, c[0x4][R16] ;  /* 0x0100000010027b82 */ /* 0x0000620000000a00 */
[----:B------:R-:W2:Y:S01]  /*3260*/  LDCU.64 UR4, c[0x4][0x50] ;  /* 0x01000a00ff0477ac */ /* 0x000ea20008000a00 */
[----:B------:R-:W-:Y:S01]  /*3270*/  CS2R R6, SRZ ;  /* 0x0000000000067805 */ /* 0x000fe2000001ff00 */
[----:B--2---:R-:W-:Y:S02]  /*3280*/  IMAD.U32 R4, RZ, RZ, UR4 ;  /* 0x00000004ff047e24 */ /* 0x004fe4000f8e00ff */
[----:B0-----:R-:W-:-:S07]  /*3290*/  IMAD.U32 R5, RZ, RZ, UR5 ;  /* 0x00000005ff057e24 */ /* 0x001fce000f8e00ff */
[----:B------:R-:W-:-:S07]  /*32a0*/  LEPC R20, `(.L_x_97) ;  /* 0x000000001014794e */ /* 0x000fce0000000000 */
[----:B-1----:R-:W-:Y:S05]  /*32b0*/  CALL.ABS.NOINC R2 ;  /* 0x0000000002007343 */ /* 0x002fea0003c00000 */
.L_x_97:
[----:B------:R0:W1:Y:S01]  /*32c0*/  LDC.64 R2, c[0x4][R16] ;  /* 0x0100000010027b82 */ /* 0x0000620000000a00 */
[----:B------:R-:W2:Y:S01]  /*32d0*/  LDCU.64 UR4, c[0x4][0x50] ;  /* 0x01000a00ff0477ac */ /* 0x000ea20008000a00 */
[----:B------:R-:W-:Y:S01]  /*32e0*/  CS2R R6, SRZ ;  /* 0x0000000000067805 */ /* 0x000fe2000001ff00 */
[----:B--2---:R-:W-:Y:S02]  /*32f0*/  IMAD.U32 R4, RZ, RZ, UR4 ;  /* 0x00000004ff047e24 */ /* 0x004fe4000f8e00ff */
[----:B0-----:R-:W-:-:S07]  /*3300*/  IMAD.U32 R5, RZ, RZ, UR5 ;  /* 0x00000005ff057e24 */ /* 0x001fce000f8e00ff */
[----:B------:R-:W-:-:S07]  /*3310*/  LEPC R20, `(.L_x_98) ;  /* 0x000000001014794e */ /* 0x000fce0000000000 */
[----:B-1----:R-:W-:Y:S05]  /*3320*/  CALL.ABS.NOINC R2 ;  /* 0x0000000002007343 */ /* 0x002fea0003c00000 */
.L_x_98:
[----:B------:R-:W-:-:S13]  /*3330*/  ISETP.NE.AND P6, PT, R24, RZ, PT ;  /* 0x000000ff1800720c */ /* 0x000fda0003fc5270 */
[----:B------:R-:W-:Y:S05]  /*3340*/  @P6 BRA `(.L_x_99) ;  /* 0xfffffffc00786947 */ /* 0x000fea000383ffff */
[----:B------:R-:W-:Y:S05]  /*3350*/  BSYNC.RECONVERGENT B6 ;  /* 0x0000000000067941 */ /* 0x000fea0003800200 */
.L_x_94:
[----:B------:R-:W-:-:S13]  /*3360*/  ISETP.NE.AND P0, PT, R19, RZ, PT ;  /* 0x000000ff1300720c */ /* 0x000fda0003f05270 */
        /* <DEDUP_REMOVED lines=11> */
.L_x_100:
[----:B------:R-:W-:-:S13]  /*3420*/  ISETP.NE.AND P6, PT, R19, 0x1, PT ;  /* 0x000000011300780c */ /* 0x000fda0003fc5270 */
[----:B------:R-:W-:Y:S05]  /*3430*/  @!P6 BRA `(.L_x_93) ;  /* 0xfffffff800f0e947 */ /* 0x000fea000383ffff */
[----:B------:R0:W1:Y:S01]  /*3440*/  LDC.64 R8, c[0x4][R2] ;  /* 0x0100000002087b82 */ /* 0x0000620000000a00 */
[----:B------:R-:W2:Y:S01]  /*3450*/  LDCU.64 UR4, c[0x4][0x50] ;  /* 0x01000a00ff0477ac */ /* 0x000ea20008000a00 */
[----:B------:R-:W-:Y:S02]  /*3460*/  ISETP.NE.AND P0, PT, R19, 0x2, PT ;  /* 0x000000021300780c */ /* 0x000fe40003f05270 */
[----:B------:R-:W-:Y:S02]  /*3470*/  CS2R R6, SRZ ;  /* 0x0000000000067805 */ /* 0x000fe4000001ff00 */
[----:B------:R-:W-:Y:S01]  /*3480*/  P2R R0, PR, RZ, 0x1 ;  /* 0x00000001ff007803 */ /* 0x000fe20000000000 */
[----:B--2---:R-:W-:Y:S02]  /*3490*/  IMAD.U32 R4, RZ, RZ, UR4 ;  /* 0x00000004ff047e24 */ /* 0x004fe4000f8e00ff */
[----:B0-----:R-:W-:-:S07]  /*34a0*/  IMAD.U32 R5, RZ, RZ, UR5 ;  /* 0x00000005ff057e24 */ /* 0x001fce000f8e00ff */
[----:B------:R-:W-:-:S07]  /*34b0*/  LEPC R20, `(.L_x_101) ;  /* 0x000000001014794e */ /* 0x000fce0000000000 */
[----:B-1----:R-:W-:Y:S05]  /*34c0*/  CALL.ABS.NOINC R8 ;  /* 0x0000000008007343 */ /* 0x002fea0003c00000 */
.L_x_101:
[----:B------:R-:W-:-:S13]  /*34d0*/  ISETP.NE.AND P6, PT, R19, 0x2, PT ;  /* 0x000000021300780c */ /* 0x000fda0003fc5270 */
[----:B------:R-:W-:Y:S05]  /*34e0*/  @!P6 BRA `(.L_x_93) ;  /* 0xfffffff800c4e947 */ /* 0x000fea000383ffff */
[----:B------:R-:W0:Y:S01]  /*34f0*/  LDC.64 R2, c[0x4][R2] ;  /* 0x0100000002027b82 */ /* 0x000e220000000a00 */
[----:B------:R-:W1:Y:S01]  /*3500*/  LDCU.64 UR4, c[0x4][0x50] ;  /* 0x01000a00ff0477ac */ /* 0x000e620008000a00 */
[----:B------:R-:W-:Y:S01]  /*3510*/  CS2R R6, SRZ ;  /* 0x0000000000067805 */ /* 0x000fe2000001ff00 */
[----:B-1----:R-:W-:Y:S02]  /*3520*/  IMAD.U32 R4, RZ, RZ, UR4 ;  /* 0x00000004ff047e24 */ /* 0x002fe4000f8e00ff */
[----:B------:R-:W-:-:S07]  /*3530*/  IMAD.U32 R5, RZ, RZ, UR5 ;  /* 0x00000005ff057e24 */ /* 0x000fce000f8e00ff */
[----:B------:R-:W-:-:S07]  /*3540*/  LEPC R20, `(.L_x_102) ;  /* 0x000000001014794e */ /* 0x000fce0000000000 */
[----:B0-----:R-:W-:Y:S05]  /*3550*/  CALL.ABS.NOINC R2 ;  /* 0x0000000002007343 */ /* 0x001fea0003c00000 */
.L_x_102:
[----:B------:R-:W-:Y:S05]  /*3560*/  BRA `(.L_x_93) ;  /* 0xfffffff800a47947 */ /* 0x000fea000383ffff */
.L_x_103:
[----:B------:R-:W-:-:S00]  /*3570*/  BRA `(.L_x_103) ;  /* 0xfffffffc00fc7947 */ /* 0x000fc0000383ffff */
[----:B------:R-:W-:-:S00]  /*3580*/  NOP ;  /* 0x0000000000007918 */ /* 0x000fc00000000000 */
[----:B------:R-:W-:-:S00]  /*3590*/  NOP ;  /* 0x0000000000007918 */ /* 0x000fc00000000000 */
[----:B------:R-:W-:-:S00]  /*35a0*/  NOP ;  /* 0x0000000000007918 */ /* 0x000fc00000000000 */
[----:B------:R-:W-:-:S00]  /*35b0*/  NOP ;  /* 0x0000000000007918 */ /* 0x000fc00000000000 */
[----:B------:R-:W-:-:S00]  /*35c0*/  NOP ;  /* 0x0000000000007918 */ /* 0x000fc00000000000 */
[----:B------:R-:W-:-:S00]  /*35d0*/  NOP ;  /* 0x0000000000007918 */ /* 0x000fc00000000000 */
[----:B------:R-:W-:-:S00]  /*35e0*/  NOP ;  /* 0x0000000000007918 */ /* 0x000fc00000000000 */
[----:B------:R-:W-:-:S00]  /*35f0*/  NOP ;  /* 0x0000000000007918 */ /* 0x000fc00000000000 */
.L_x_119:


//--------------------- .text._Z13reset_samplerPdS_iiiii --------------------------
	.section	.text._Z13reset_samplerPdS_iiiii,"ax",@progbits
	.align	128
        .global         _Z13reset_samplerPdS_iiiii
        .type           _Z13reset_samplerPdS_iiiii,@function
        .size           _Z13reset_samplerPdS_iiiii,(.L_x_120 - _Z13reset_samplerPdS_iiiii)
        .other          _Z13reset_samplerPdS_iiiii,@"STO_CUDA_ENTRY STV_DEFAULT"
_Z13reset_samplerPdS_iiiii:
.text._Z13reset_samplerPdS_iiiii:
[----:B------:R-:W-:Y:S01]  /*0000*/  LDC R1, c[0x0][0x37c] ;  /* 0x0000df00ff017b82 */ /* 0x000fe20000000800 */
[----:B------:R-:W0:Y:S07]  /*0010*/  S2R R0, SR_TID.X ;  /* 0x0000000000007919 */ /* 0x000e2e0000002100 */
[----:B------:R-:W1:Y:S01]  /*0020*/  LDC.64 R2, c[0x0][0x390] ;  /* 0x0000e400ff027b82 */ /* 0x000e620000000a00 */
[----:B------:R-:W2:Y:S01]  /*0030*/  LDCU UR4, c[0x0][0x398] ;  /* 0x00007300ff0477ac */ /* 0x000ea20008000800 */
[----:B------:R-:W3:Y:S06]  /*0040*/  LDCU.64 UR6, c[0x0][0x358] ;  /* 0x00006b00ff0677ac */ /* 0x000eec0008000a00 */
[----:B------:R-:W0:Y:S08]  /*0050*/  S2UR UR5, SR_CTAID.X ;  /* 0x00000000000579c3 */ /* 0x000e300000002500 */
[----:B------:R-:W0:Y:S01]  /*0060*/  LDC R5, c[0x0][0x360] ;  /* 0x0000d800ff057b82 */ /* 0x000e220000000800 */
[----:B--2---:R-:W-:Y:S01]  /*0070*/  UIADD3 UR4, UPT, UPT, UR4, -0x1, URZ ;  /* 0xffffffff04047890 */ /* 0x004fe2000fffe0ff */
[----:B-1----:R-:W-:Y:S01]  /*0080*/  ISETP.GE.AND P0, PT, R2, 0x1, PT ;  /* 0x000000010200780c */ /* 0x002fe20003f06270 */
[----:B0-----:R-:W-:-:S04]  /*0090*/  IMAD R0, R5, UR5, R0 ;  /* 0x0000000505007c24 */ /* 0x001fc8000f8e0200 */
[----:B------:R-:W-:-:S08]  /*00a0*/  IMAD R13, R3, UR4, R0 ;  /* 0x00000004030d7c24 */ /* 0x000fd0000f8e0200 */
[----:B---3--:R-:W-:Y:S05]  /*00b0*/  @!P0 BRA `(.L_x_104) ;  /* 0x0000000000908947 */ /* 0x008fea0003800000 */
[----:B------:R-:W0:Y:S01]  /*00c0*/  LDC.64 R6, c[0x0][0x380] ;  /* 0x0000e000ff067b82 */ /* 0x000e220000000a00 */
[C---:B------:R-:W-:Y:S01]  /*00d0*/  ISETP.GE.U32.AND P1, PT, R2.reuse, 0x10, PT ;  /* 0x000000100200780c */ /* 0x040fe20003f26070 */
[-C--:B------:R-:W-:Y:S01]  /*00e0*/  IMAD R5, R13, R2.reuse, RZ ;  /* 0x000000020d057224 */ /* 0x080fe200078e02ff */
[----:B------:R-:W-:Y:S01]  /*00f0*/  LOP3.LUT R12, R2, 0xf, RZ, 0xc0, !PT ;  /* 0x0000000f020c7812 */ /* 0x000fe200078ec0ff */
[----:B------:R-:W-:-:S03]  /*0100*/  IMAD R3, R0, R2, RZ ;  /* 0x0000000200037224 */ /* 0x000fc600078e02ff */
[----:B------:R-:W-:Y:S01]  /*0110*/  ISETP.NE.AND P0, PT, R12, RZ, PT ;  /* 0x000000ff0c00720c */ /* 0x000fe20003f05270 */
[----:B0-----:R-:W-:-:S04]  /*0120*/  IMAD.WIDE R4, R5, 0x8, R6 ;  /* 0x0000000805047825 */ /* 0x001fc800078e0206 */
[----:B------:R-:W-:Y:S02]  /*0130*/  IMAD.WIDE R6, R3, 0x8, R6 ;  /* 0x0000000803067825 */ /* 0x000fe400078e0206 */
[----:B------:R-:W-:Y:S06]  /*0140*/  @!P1 BRA `(.L_x_105) ;  /* 0x00000000002c9947 */ /* 0x000fec0003800000 */
[----:B------:R0:W5:Y:S01]  /*0150*/  LDG.E.64 R8, desc[UR6][R4.64] ;  /* 0x0000000604087981 */ /* 0x000162000c1e1b00 */
[----:B------:R-:W-:-:S05]  /*0160*/  LOP3.LUT R3, R2, 0x7ffffff0, RZ, 0xc0, !PT ;  /* 0x7ffffff002037812 */ /* 0x000fca00078ec0ff */
[----:B------:R-:W-:-:S07]  /*0170*/  IMAD.MOV R3, RZ, RZ, -R3 ;  /* 0x000000ffff037224 */ /* 0x000fce00078e0a03 */
.L_x_106:
[----:B-----5:R1:W-:Y:S04]  /*0180*/  STG.E.64 desc[UR6][R6.64], R8 ;  /* 0x0000000806007986 */ /* 0x0203e8000c101b06 */
[----:B--2---:R-:W2:Y:S01]  /*0190*/  LDG.E.64 R10, desc[UR6][R4.64] ;  /* 0x00000006040a7981 */ /* 0x004ea2000c1e1b00 */
[----:B------:R-:W-:-:S05]  /*01a0*/  VIADD R3, R3, 0x10 ;  /* 0x0000001003037836 */ /* 0x000fca0000000000 */
[----:B------:R-:W-:Y:S01]  /*01b0*/  ISETP.NE.AND P1, PT, R3, RZ, PT ;  /* 0x000000ff0300720c */ /* 0x000fe20003f25270 */
[----:B--2---:R2:W-:Y:S04]  /*01c0*/  STG.E.64 desc[UR6][R6.64], R10 ;  /* 0x0000000a06007986 */ /* 0x0045e8000c101b06 */
[----:B-1----:R-:W3:Y:S04]  /*01d0*/  LDG.E.64 R8, desc[UR6][R4.64] ;  /* 0x0000000604087981 */ /* 0x002ee8000c1e1b00 */
[----:B---3--:R2:W-:Y:S04]  /*01e0*/  STG.E.64 desc[UR6][R6.64], R8 ;  /* 0x0000000806007986 */ /* 0x0085e8000c101b06 */
[----:B------:R-:W-:Y:S05]  /*01f0*/  @P1 BRA `(.L_x_106) ;  /* 0xfffffffc00e01947 */ /* 0x000fea000383ffff */
.L_x_105:
[----:B------:R-:W-:Y:S05]  /*0200*/  @!P0 BRA `(.L_x_104) ;  /* 0x00000000003c8947 */ /* 0x000fea0003800000 */
[----:B------:R-:W-:Y:S02]  /*0210*/  ISETP.GE.U32.AND P0, PT, R12, 0x8, PT ;  /* 0x000000080c00780c */ /* 0x000fe40003f06070 */
[----:B------:R-:W-:-:S04]  /*0220*/  LOP3.LUT R3, R2, 0x7, RZ, 0xc0, !PT ;  /* 0x0000000702037812 */ /* 0x000fc800078ec0ff */
[----:B------:R-:W-:-:S07]  /*0230*/  ISETP.NE.AND P1, PT, R3, RZ, PT ;  /* 0x000000ff0300720c */ /* 0x000fce0003f25270 */
[----:B------:R-:W-:Y:S06]  /*0240*/  @!P0 BRA `(.L_x_107) ;  /* 0x0000000000088947 */ /* 0x000fec0003800000 */
[----:B--2---:R-:W2:Y:S04]  /*0250*/  LDG.E.64 R8, desc[UR6][R4.64] ;  /* 0x0000000604087981 */ /* 0x004ea8000c1e1b00 */
[----:B--2---:R1:W-:Y:S02]  /*0260*/  STG.E.64 desc[UR6][R6.64], R8 ;  /* 0x0000000806007986 */ /* 0x0043e4000c101b06 */
.L_x_107:
[----:B------:R-:W-:Y:S05]  /*0270*/  @!P1 BRA `(.L_x_104) ;  /* 0x0000000000209947 */ /* 0x000fea0003800000 */
[----:B------:R-:W-:Y:S02]  /*0280*/  ISETP.GE.U32.AND P0, PT, R3, 0x4, PT ;  /* 0x000000040300780c */ /* 0x000fe40003f06070 */
[----:B------:R-:W-:-:S11]  /*0290*/  LOP3.LUT P1, RZ, R2, 0x3, RZ, 0xc0, !PT ;  /* 0x0000000302ff7812 */ /* 0x000fd6000782c0ff */
[----:B------:R-:W-:Y:S05]  /*02a0*/  @!P0 BRA `(.L_x_108) ;  /* 0x0000000000088947 */ /* 0x000fea0003800000 */
[----:B------:R-:W3:Y:S04]  /*02b0*/  LDG.E.64 R2, desc[UR6][R4.64] ;  /* 0x0000000604027981 */ /* 0x000ee8000c1e1b00 */
[----:B---3--:R3:W-:Y:S02]  /*02c0*/  STG.E.64 desc[UR6][R6.64], R2 ;  /* 0x0000000206007986 */ /* 0x0087e4000c101b06 */
.L_x_108:
[----:B------:R-:W-:Y:S05]  /*02d0*/  @!P1 BRA `(.L_x_104) ;  /* 0x0000000000089947 */ /* 0x000fea0003800000 */
[----:B0-----:R-:W4:Y:S04]  /*02e0*/  LDG.E.64 R4, desc[UR6][R4.64] ;  /* 0x0000000604047981 */ /* 0x001f28000c1e1b00 */
[----:B----4-:R4:W-:Y:S02]  /*02f0*/  STG.E.64 desc[UR6][R6.64], R4 ;  /* 0x0000000406007986 */ /* 0x0109e4000c101b06 */
.L_x_104:
[----:B0---4-:R-:W3:Y:S02]  /*0300*/  LDC.64 R4, c[0x0][0x388] ;  /* 0x0000e200ff047b82 */ /* 0x011ee40000000a00 */
[----:B---3--:R-:W-:-:S06]  /*0310*/  IMAD.WIDE R2, R13, 0x8, R4 ;  /* 0x000000080d027825 */ /* 0x008fcc00078e0204 */
[----:B------:R-:W3:Y:S01]  /*0320*/  LDG.E.64 R2, desc[UR6][R2.64] ;  /* 0x0000000602027981 */ /* 0x000ee2000c1e1b00 */
[----:B------:R-:W-:-:S05]  /*0330*/  IMAD.WIDE R4, R0, 0x8, R4 ;  /* 0x0000000800047825 */ /* 0x000fca00078e0204 */
[----:B---3--:R-:W-:Y:S01]  /*0340*/  STG.E.64 desc[UR6][R4.64], R2 ;  /* 0x0000000204007986 */ /* 0x008fe2000c101b06 */
[----:B------:R-:W-:Y:S05]  /*0350*/  EXIT ;  /* 0x000000000000794d */ /* 0x000fea0003800000 */
.L_x_109:
        /* <DEDUP_REMOVED lines=10> */
.L_x_120:


//--------------------- .text._Z10initCurandP17curandStateXORWOWm --------------------------
	.section	.text._Z10initCurandP17curandStateXORWOWm,"ax",@progbits
	.align	128
        .global         _Z10initCurandP17curandStateXORWOWm
        .type           _Z10initCurandP17curandStateXORWOWm,@function
        .size           _Z10initCurandP17curandStateXORWOWm,(.L_x_121 - _Z10initCurandP17curandStateXORWOWm)
        .other          _Z10initCurandP17curandStateXORWOWm,@"STO_CUDA_ENTRY STV_DEFAULT"
_Z10initCurandP17curandStateXORWOWm:
.text._Z10initCurandP17curandStateXORWOWm:
[----:B------:R-:W-:Y:S01]  /*0000*/  LDC R1, c[0x0][0x37c] ;  /* 0x0000df00ff017b82 */ /* 0x000fe20000000800 */
[----:B------:R-:W0:Y:S07]  /*0010*/  S2R R13, SR_TID.X ;  /* 0x00000000000d7919 */ /* 0x000e2e0000002100 */
[----:B------:R-:W1:Y:S01]  /*0020*/  LDC.64 R2, c[0x0][0x388] ;  /* 0x0000e200ff027b82 */ /* 0x000e620000000a00 */
[----:B------:R-:W2:Y:S01]  /*0030*/  LDCU.64 UR4, c[0x0][0x358] ;  /* 0x00006b00ff0477ac */ /* 0x000ea20008000a00 */
[----:B------:R-:W-:Y:S06]  /*0040*/  BSSY.RECONVERGENT B0, `(.L_x_110) ;  /* 0x00000e5000007945 */ /* 0x000fec0003800200 */
[----:B------:R-:W0:Y:S08]  /*0050*/  S2UR UR6, SR_CTAID.X ;  /* 0x00000000000679c3 */ /* 0x000e300000002500 */
[----:B------:R-:W0:Y:S08]  /*0060*/  LDC R4, c[0x0][0x360] ;  /* 0x0000d800ff047b82 */ /* 0x000e300000000800 */
[----:B------:R-:W3:Y:S01]  /*0070*/  LDC.64 R6, c[0x0][0x380] ;  /* 0x0000e000ff067b82 */ /* 0x000ee20000000a00 */
[----:B-1----:R-:W-:-:S02]  /*0080*/  LOP3.LUT R0, R2, 0xaad26b49, RZ, 0x3c, !PT ;  /* 0xaad26b4902007812 */ /* 0x002fc400078e3cff */
[----:B------:R-:W-:-:S03]  /*0090*/  LOP3.LUT R2, R3, 0xf7dcefdd, RZ, 0x3c, !PT ;  /* 0xf7dcefdd03027812 */ /* 0x000fc600078e3cff */
[----:B------:R-:W-:Y:S02]  /*00a0*/  IMAD R0, R0, 0x4182bed5, RZ ;  /* 0x4182bed500007824 */ /* 0x000fe400078e02ff */
[----:B------:R-:W-:Y:S02]  /*00b0*/  IMAD R3, R2, -0x658354e5, RZ ;  /* 0x9a7cab1b02037824 */ /* 0x000fe400078e02ff */
[C---:B------:R-:W-:Y:S01]  /*00c0*/  VIADD R5, R0.reuse, 0x75bcd15 ;  /* 0x075bcd1500057836 */ /* 0x040fe20000000000 */
[C---:B------:R-:W-:Y:S01]  /*00d0*/  LOP3.LUT R8, R0.reuse, 0x159a55e5, RZ, 0x3c, !PT ;  /* 0x159a55e500087812 */ /* 0x040fe200078e3cff */
[----:B------:R-:W-:Y:S01]  /*00e0*/  VIADD R11, R0, 0x583f19 ;  /* 0x00583f19000b7836 */ /* 0x000fe20000000000 */
[C---:B------:R-:W-:Y:S01]  /*00f0*/  LOP3.LUT R10, R3.reuse, 0x5491333, RZ, 0x3c, !PT ;  /* 0x05491333030a7812 */ /* 0x040fe200078e3cff */
[----:B------:R-:W-:Y:S02]  /*0100*/  VIADD R9, R3, 0x1f123bb5 ;  /* 0x1f123bb503097836 */ /* 0x000fe40000000000 */
[----:B0-----:R-:W-:Y:S01]  /*0110*/  IMAD R13, R4, UR6, R13 ;  /* 0x00000006040d7c24 */ /* 0x001fe2000f8e020d */
[----:B------:R-:W-:-:S04]  /*0120*/  IADD3 R4, PT, PT, R0, 0x64f0c9, R3 ;  /* 0x0064f0c900047810 */ /* 0x000fc80007ffe003 */
[C---:B------:R-:W-:Y:S01]  /*0130*/  ISETP.NE.AND P0, PT, R13.reuse, RZ, PT ;  /* 0x000000ff0d00720c */ /* 0x040fe20003f05270 */
[----:B---3--:R-:W-:-:S05]  /*0140*/  IMAD.WIDE R6, R13, 0x30, R6 ;  /* 0x000000300d067825 */ /* 0x008fca00078e0206 */
[----:B--2---:R0:W-:Y:S04]  /*0150*/  STG.E.64 desc[UR4][R6.64], R4 ;  /* 0x0000000406007986 */ /* 0x0041e8000c101b04 */
[----:B------:R0:W-:Y:S04]  /*0160*/  STG.E.64 desc[UR4][R6.64+0x8], R8 ;  /* 0x0000080806007986 */ /* 0x0001e8000c101b04 */
[----:B------:R0:W-:Y:S01]  /*0170*/  STG.E.64 desc[UR4][R6.64+0x10], R10 ;  /* 0x0000100a06007986 */ /* 0x0001e2000c101b04 */
[----:B------:R-:W-:Y:S05]  /*0180*/  @!P0 BRA `(.L_x_111) ;  /* 0x0000000c00408947 */ /* 0x000fea0003800000 */
[----:B------:R-:W-:Y:S01]  /*0190*/  SHF.R.S32.HI R0, RZ, 0x1f, R13 ;  /* 0x0000001fff007819 */ /* 0x000fe2000001140d */
[----:B------:R-:W-:-:S07]  /*01a0*/  IMAD.MOV.U32 R12, RZ, RZ, RZ ;  /* 0x000000ffff0c7224 */ /* 0x000fce00078e00ff */
.L_x_117:
[----:B-1----:R-:W-:Y:S01]  /*01b0*/  LOP3.LUT R2, R13, 0x3, RZ, 0xc0, !PT ;  /* 0x000000030d027812 */ /* 0x002fe200078ec0ff */
[----:B------:R-:W-:Y:S03]  /*01c0*/  BSSY.RECONVERGENT B1, `(.L_x_112) ;  /* 0x00000c6000017945 */ /* 0x000fe60003800200 */
[----:B------:R-:W-:-:S04]  /*01d0*/  ISETP.NE.U32.AND P0, PT, R2, RZ, PT ;  /* 0x000000ff0200720c */ /* 0x000fc80003f05070 */
[----:B------:R-:W-:-:S13]  /*01e0*/  ISETP.NE.AND.EX P0, PT, RZ, RZ, PT, P0 ;  /* 0x000000ffff00720c */ /* 0x000fda0003f05300 */
[----:B------:R-:W-:Y:S05]  /*01f0*/  @!P0 BRA `(.L_x_113) ;  /* 0x0000000c00088947 */ /* 0x000fea0003800000 */
[----:B0-----:R-:W0:Y:S01]  /*0200*/  LDC.64 R8, c[0x4][0x8] ;  /* 0x01000200ff087b82 */ /* 0x001e220000000a00 */
[----:B------:R-:W-:Y:S02]  /*0210*/  IMAD.MOV.U32 R14, RZ, RZ, RZ ;  /* 0x000000ffff0e7224 */ /* 0x000fe400078e00ff */
[----:B0-----:R-:W-:-:S07]  /*0220*/  IMAD.WIDE.U32 R8, R12, 0xc80, R8 ;  /* 0x00000c800c087825 */ /* 0x001fce00078e0008 */
.L_x_116:
[----:B-1----:R-:W-:Y:S01]  /*0230*/  IMAD.MOV.U32 R15, RZ, RZ, RZ ;  /* 0x000000ffff0f7224 */ /* 0x002fe200078e00ff */
[----:B------:R-:W-:Y:S01]  /*0240*/  CS2R R2, SRZ ;  /* 0x0000000000027805 */ /* 0x000fe2000001ff00 */
[----:B------:R-:W-:Y:S01]  /*0250*/  IMAD.MOV.U32 R17, RZ, RZ, RZ ;  /* 0x000000ffff117224 */ /* 0x000fe200078e00ff */
[----:B------:R-:W-:-:S07]  /*0260*/  CS2R R4, SRZ ;  /* 0x0000000000047805 */ /* 0x000fce000001ff00 */
.L_x_115:
[----:B------:R-:W-:-:S05]  /*0270*/  IMAD.WIDE.U32 R10, R17, 0x4, R6 ;  /* 0x00000004110a7825 */ /* 0x000fca00078e0006 */
[----:B------:R0:W5:Y:S01]  /*0280*/  LDG.E R16, desc[UR4][R10.64+0x4] ;  /* 0x000004040a107981 */ /* 0x000162000c1e1900 */
[----:B------:R-:W-:-:S07]  /*0290*/  IMAD.MOV.U32 R19, RZ, RZ, RZ ;  /* 0x000000ffff137224 */ /* 0x000fce00078e00ff */
.L_x_114:
[----:B-----5:R-:W-:Y:S01]  /*02a0*/  SHF.R.U32.HI R24, RZ, R19, R16 ;  /* 0x00000013ff187219 */ /* 0x020fe20000011610 */
[----:B0-----:R-:W-:-:S03]  /*02b0*/  IMAD.SHL.U32 R10, R17, 0x20, RZ ;  /* 0x00000020110a7824 */ /* 0x001fc600078e00ff */
[----:B------:R-:W-:Y:S01]  /*02c0*/  LOP3.LUT R11, R24, 0x1, RZ, 0xc0, !PT ;  /* 0x00000001180b7812 */ /* 0x000fe200078ec0ff */
[----:B------:R-:W-:-:S03]  /*02d0*/  IMAD.IADD R10, R10, 0x1, R19 ;  /* 0x000000010a0a7824 */ /* 0x000fc600078e0213 */
[----:B------:R-:W-:Y:S01]  /*02e0*/  ISETP.NE.U32.AND P0, PT, R11, 0x1, PT ;  /* 0x000000010b00780c */ /* 0x000fe20003f05070 */
[----:B------:R-:W-:-:S03]  /*02f0*/  IMAD R11, R10, 0x5, RZ ;  /* 0x000000050a0b7824 */ /* 0x000fc600078e02ff */
[----:B------:R-:W-:Y:S01]  /*0300*/  R2P PR, R24, 0x7e ;  /* 0x0000007e18007804 */ /* 0x000fe20000000000 */
[----:B------:R-:W-:-:S08]  /*0310*/  IMAD.WIDE.U32 R10, R11, 0x4, R8 ;  /* 0x000000040b0a7825 */ /* 0x000fd000078e0008 */
[----:B------:R-:W2:Y:S04]  /*0320*/  @!P0 LDG.E R18, desc[UR4][R10.64] ;  /* 0x000000040a128981 */ /* 0x000ea8000c1e1900 */
[----:B------:R-:W3:Y:S04]  /*0330*/  @!P0 LDG.E R20, desc[UR4][R10.64+0x10] ;  /* 0x000010040a148981 */ /* 0x000ee8000c1e1900 */
[----:B------:R-:W4:Y:S04]  /*0340*/  @P1 LDG.E R22, desc[UR4][R10.64+0x14] ;  /* 0x000014040a161981 */ /* 0x000f28000c1e1900 */
[----:B------:R-:W4:Y:S04]  /*0350*/  @P2 LDG.E R26, desc[UR4][R10.64+0x28] ;  /* 0x000028040a1a2981 */ /* 0x000f28000c1e1900 */
[----:B------:R-:W4:Y:S04]  /*0360*/  @!P0 LDG.E R21, desc[UR4][R10.64+0x4] ;  /* 0x000004040a158981 */ /* 0x000f28000c1e1900 */
[----:B------:R-:W4:Y:S04]  /*0370*/  @!P0 LDG.E R23, desc[UR4][R10.64+0xc] ;  /* 0x00000c040a178981 */ /* 0x000f28000c1e1900 */
[----:B------:R-:W4:Y:S04]  /*0380*/  @P1 LDG.E R25, desc[UR4][R10.64+0x18] ;  /* 0x000018040a191981 */ /* 0x000f28000c1e1900 */
[----:B------:R-:W4:Y:S04]  /*0390*/  @P3 LDG.E R28, desc[UR4][R10.64+0x3c] ;  /* 0x00003c040a1c3981 */ /* 0x000f28000c1e1900 */
[----:B------:R-:W4:Y:S01]  /*03a0*/  @P6 LDG.E R27, desc[UR4][R10.64+0x7c] ;  /* 0x00007c040a1b6981 */ /* 0x000f22000c1e1900 */
[----:B--2---:R-:W-:-:S03]  /*03b0*/  @!P0 LOP3.LUT R15, R15, R18, RZ, 0x3c, !PT ;  /* 0x000000120f0f8212 */ /* 0x004fc600078e3cff */
[----:B------:R-:W2:Y:S01]  /*03c0*/  @!P0 LDG.E R18, desc[UR4][R10.64+0x8] ;  /* 0x000008040a128981 */ /* 0x000ea2000c1e1900 */
[----:B---3--:R-:W-:-:S03]  /*03d0*/  @!P0 LOP3.LUT R3, R3, R20, RZ, 0x3c, !PT ;  /* 0x0000001403038212 */ /* 0x008fc600078e3cff */
[----:B------:R-:W3:Y:S01]  /*03e0*/  @P1 LDG.E R20, desc[UR4][R10.64+0x24] ;  /* 0x000024040a141981 */ /* 0x000ee2000c1e1900 */
[----:B----4-:R-:W-:-:S03]  /*03f0*/  @P1 LOP3.LUT R15, R15, R22, RZ, 0x3c, !PT ;  /* 0x000000160f0f1212 */ /* 0x010fc600078e3cff */
[----:B------:R-:W4:Y:S01]  /*0400*/  @P2 LDG.E R22, desc[UR4][R10.64+0x38] ;  /* 0x000038040a162981 */ /* 0x000f22000c1e1900 */
[----:B------:R-:W-:-:S03]  /*0410*/  @P2 LOP3.LUT R15, R15, R26, RZ, 0x3c, !PT ;  /* 0x0000001a0f0f2212 */ /* 0x000fc600078e3cff */
[----:B------:R-:W4:Y:S01]  /*0420*/  @P4 LDG.E R26, desc[UR4][R10.64+0x50] ;  /* 0x000050040a1a4981 */ /* 0x000f22000c1e1900 */
[----:B------:R-:W-:-:S03]  /*0430*/  @!P0 LOP3.LUT R4, R4, R21, RZ, 0x3c, !PT ;  /* 0x0000001504048212 */ /* 0x000fc600078e3cff */
[----:B------:R-:W4:Y:S01]  /*0440*/  @P1 LDG.E R21, desc[UR4][R10.64+0x20] ;  /* 0x000020040a151981 */ /* 0x000f22000c1e1900 */
[----:B------:R-:W-:-:S03]  /*0450*/  @!P0 LOP3.LUT R2, R2, R23, RZ, 0x3c, !PT ;  /* 0x0000001702028212 */ /* 0x000fc600078e3cff */
[----:B------:R-:W4:Y:S01]  /*0460*/  @P2 LDG.E R23, desc[UR4][R10.64+0x2c] ;  /* 0x00002c040a172981 */ /* 0x000f22000c1e1900 */
[----:B------:R-:W-:-:S03]  /*0470*/  @P1 LOP3.LUT R4, R4, R25, RZ, 0x3c, !PT ;  /* 0x0000001904041212 */ /* 0x000fc600078e3cff */
[----:B------:R-:W4:Y:S01]  /*0480*/  @P2 LDG.E R25, desc[UR4][R10.64+0x34] ;  /* 0x000034040a192981 */ /* 0x000f22000c1e1900 */
[----:B--2---:R-:W-:-:S03]  /*0490*/  @!P0 LOP3.LUT R5, R5, R18, RZ, 0x3c, !PT ;  /* 0x0000001205058212 */ /* 0x004fc600078e3cff */
[----:B------:R-:W2:Y:S01]  /*04a0*/  @P1 LDG.E R18, desc[UR4][R10.64+0x1c] ;  /* 0x00001c040a121981 */ /* 0x000ea2000c1e1900 */
[----:B---3--:R-:W-:-:S03]  /*04b0*/  @P1 LOP3.LUT R3, R3, R20, RZ, 0x3c, !PT ;  /* 0x0000001403031212 */ /* 0x008fc600078e3cff */
[----:B------:R-:W3:Y:S01]  /*04c0*/  @P2 LDG.E R20, desc[UR4][R10.64+0x30] ;  /* 0x000030040a142981 */ /* 0x000ee2000c1e1900 */
[----:B----4-:R-:W-:-:S03]  /*04d0*/  @P2 LOP3.LUT R3, R3, R22, RZ, 0x3c, !PT ;  /* 0x0000001603032212 */ /* 0x010fc600078e3cff */
[----:B------:R-:W4:Y:S01]  /*04e0*/  @P3 LDG.E R22, desc[UR4][R10.64+0x4c] ;  /* 0x00004c040a163981 */ /* 0x000f22000c1e1900 */
[----:B------:R-:W-:-:S04]  /*04f0*/  @P3 LOP3.LUT R15, R15, R28, RZ, 0x3c, !PT ;  /* 0x0000001c0f0f3212 */ /* 0x000fc800078e3cff */
[----:B------:R-:W-:Y:S02]  /*0500*/  @P4 LOP3.LUT R15, R15, R26, RZ, 0x3c, !PT ;  /* 0x0000001a0f0f4212 */ /* 0x000fe400078e3cff */
[----:B------:R-:W-:Y:S01]  /*0510*/  @P1 LOP3.LUT R2, R2, R21, RZ, 0x3c, !PT ;  /* 0x0000001502021212 */ /* 0x000fe200078e3cff */
[----:B------:R-:W4:Y:S04]  /*0520*/  @P5 LDG.E R26, desc[UR4][R10.64+0x64] ;  /* 0x000064040a1a5981 */ /* 0x000f28000c1e1900 */
[----:B------:R-:W4:Y:S01]  /*0530*/  @P3 LDG.E R21, desc[UR4][R10.64+0x40] ;  /* 0x000040040a153981 */ /* 0x000f22000c1e1900 */
[----:B------:R-:W-:Y:S02]  /*0540*/  @P2 LOP3.LUT R4, R4, R23, RZ, 0x3c, !PT ;  /* 0x0000001704042212 */ /* 0x000fe400078e3cff */
[----:B------:R-:W-:Y:S01]  /*0550*/  @P2 LOP3.LUT R2, R2, R25, RZ, 0x3c, !PT ;  /* 0x0000001902022212 */ /* 0x000fe200078e3cff */
[----:B------:R-:W4:Y:S04]  /*0560*/  @P3 LDG.E R23, desc[UR4][R10.64+0x48] ;  /* 0x000048040a173981 */ /* 0x000f28000c1e1900 */
[----:B------:R-:W4:Y:S01]  /*0570*/  @P4 LDG.E R25, desc[UR4][R10.64+0x54] ;  /* 0x000054040a194981 */ /* 0x000f22000c1e1900 */
[----:B--2---:R-:W-:-:S03]  /*0580*/  @P1 LOP3.LUT R5, R5, R18, RZ, 0x3c, !PT ;  /* 0x0000001205051212 */ /* 0x004fc600078e3cff */
[----:B------:R-:W2:Y:S01]  /*0590*/  @P3 LDG.E R18, desc[UR4][R10.64+0x44] ;  /* 0x000044040a123981 */ /* 0x000ea2000c1e1900 */
[----:B---3--:R-:W-:-:S03]  /*05a0*/  @P2 LOP3.LUT R5, R5, R20, RZ, 0x3c, !PT ;  /* 0x0000001405052212 */ /* 0x008fc600078e3cff */
[----:B------:R-:W3:Y:S01]  /*05b0*/  @P4 LDG.E R20, desc[UR4][R10.64+0x58] ;  /* 0x000058040a144981 */ /* 0x000ee2000c1e1900 */
[----:B----4-:R-:W-:-:S03]  /*05c0*/  @P3 LOP3.LUT R3, R3, R22, RZ, 0x3c, !PT ;  /* 0x0000001603033212 */ /* 0x010fc600078e3cff */
[----:B------:R-:W4:Y:S01]  /*05d0*/  @P4 LDG.E R22, desc[UR4][R10.64+0x60] ;  /* 0x000060040a164981 */ /* 0x000f22000c1e1900 */
[----:B------:R-:W-:Y:S02]  /*05e0*/  LOP3.LUT P0, RZ, R24, 0x80, RZ, 0xc0, !PT ;  /* 0x0000008018ff7812 */ /* 0x000fe4000780c0ff */
[----:B------:R-:W-:Y:S02]  /*05f0*/  @P5 LOP3.LUT R15, R15, R26, RZ, 0x3c, !PT ;  /* 0x0000001a0f0f5212 */ /* 0x000fe400078e3cff */
[----:B------:R-:W4:Y:S01]  /*0600*/  @P6 LDG.E R26, desc[UR4][R10.64+0x78] ;  /* 0x000078040a1a6981 */ /* 0x000f22000c1e1900 */
[----:B------:R-:W-:-:S03]  /*0610*/  @P3 LOP3.LUT R4, R4, R21, RZ, 0x3c, !PT ;  /* 0x0000001504043212 */ /* 0x000fc600078e3cff */
[----:B------:R-:W4:Y:S01]  /*0620*/  @P4 LDG.E R21, desc[UR4][R10.64+0x5c] ;  /* 0x00005c040a154981 */ /* 0x000f22000c1e1900 */
[----:B------:R-:W-:-:S03]  /*0630*/  @P3 LOP3.LUT R2, R2, R23, RZ, 0x3c, !PT ;  /* 0x0000001702023212 */ /* 0x000fc600078e3cff */
[----:B------:R-:W4:Y:S01]  /*0640*/  @P5 LDG.E R23, desc[UR4][R10.64+0x68] ;  /* 0x000068040a175981 */ /* 0x000f22000c1e1900 */
[----:B------:R-:W-:-:S03]  /*0650*/  @P4 LOP3.LUT R4, R4, R25, RZ, 0x3c, !PT ;  /* 0x0000001904044212 */ /* 0x000fc600078e3cff */
[----:B------:R-:W4:Y:S01]  /*0660*/  @P5 LDG.E R25, desc[UR4][R10.64+0x70] ;  /* 0x000070040a195981 */ /* 0x000f22000c1e1900 */
[----:B--2---:R-:W-:-:S03]  /*0670*/  @P3 LOP3.LUT R5, R5, R18, RZ, 0x3c, !PT ;  /* 0x0000001205053212 */ /* 0x004fc600078e3cff */
[----:B------:R-:W2:Y:S01]  /*0680*/  @P5 LDG.E R18, desc[UR4][R10.64+0x6c] ;  /* 0x00006c040a125981 */ /* 0x000ea2000c1e1900 */
[----:B---3--:R-:W-:-:S03]  /*0690*/  @P4 LOP3.LUT R5, R5, R20, RZ, 0x3c, !PT ;  /* 0x0000001405054212 */ /* 0x008fc600078e3cff */
[----:B------:R-:W3:Y:S01]  /*06a0*/  @P5 LDG.E R20, desc[UR4][R10.64+0x74] ;  /* 0x000074040a145981 */ /* 0x000ee2000c1e1900 */
[----:B----4-:R-:W-:-:S03]  /*06b0*/  @P4 LOP3.LUT R3, R3, R22, RZ, 0x3c, !PT ;  /* 0x0000001603034212 */ /* 0x010fc600078e3cff */
[----:B------:R-:W4:Y:S01]  /*06c0*/  @P0 LDG.E R22, desc[UR4][R10.64+0x8c] ;  /* 0x00008c040a160981 */ /* 0x000f22000c1e1900 */
[----:B------:R-:W-:-:S03]  /*06d0*/  @P6 LOP3.LUT R15, R15, R26, RZ, 0x3c, !PT ;  /* 0x0000001a0f0f6212 */ /* 0x000fc600078e3cff */
        /* <DEDUP_REMOVED lines=13> */
[----:B------:R-:W-:Y:S02]  /*07b0*/  @P6 LOP3.LUT R4, R4, R27, RZ, 0x3c, !PT ;  /* 0x0000001b04046212 */ /* 0x000fe400078e3cff */
[----:B------:R-:W-:Y:S02]  /*07c0*/  @P6 LOP3.LUT R2, R2, R21, RZ, 0x3c, !PT ;  /* 0x0000001502026212 */ /* 0x000fe400078e3cff */
[----:B------:R-:W-:Y:S02]  /*07d0*/  @P0 LOP3.LUT R4, R4, R23, RZ, 0x3c, !PT ;  /* 0x0000001704040212 */ /* 0x000fe400078e3cff */
[----:B------:R-:W-:Y:S02]  /*07e0*/  @P0 LOP3.LUT R2, R2, R25, RZ, 0x3c, !PT ;  /* 0x0000001902020212 */ /* 0x000fe400078e3cff */
[----:B--2---:R-:W-:Y:S02]  /*07f0*/  @P6 LOP3.LUT R5, R5, R18, RZ, 0x3c, !PT ;  /* 0x0000001205056212 */ /* 0x004fe400078e3cff */
[----:B---3--:R-:W-:-:S02]  /*0800*/  @P6 LOP3.LUT R3, R3, R20, RZ, 0x3c, !PT ;  /* 0x0000001403036212 */ /* 0x008fc400078e3cff */
[----:B----4-:R-:W-:Y:S02]  /*0810*/  @P0 LOP3.LUT R5, R5, R22, RZ, 0x3c, !PT ;  /* 0x0000001605050212 */ /* 0x010fe400078e3cff */
[----:B------:R-:W-:Y:S02]  /*0820*/  @P0 LOP3.LUT R3, R3, R26, RZ, 0x3c, !PT ;  /* 0x0000001a03030212 */ /* 0x000fe400078e3cff */
[----:B------:R-:W-:-:S13]  /*0830*/  R2P PR, R24.B1, 0x7f ;  /* 0x0000007f18007804 */ /* 0x000fda0000001000 */
[----:B------:R-:W2:Y:S04]  /*0840*/  @P0 LDG.E R18, desc[UR4][R10.64+0xa0] ;  /* 0x0000a0040a120981 */ /* 0x000ea8000c1e1900 */
[----:B------:R-:W3:Y:S04]  /*0850*/  @P1 LDG.E R22, desc[UR4][R10.64+0xb4] ;  /* 0x0000b4040a161981 */ /* 0x000ee8000c1e1900 */
[----:B------:R-:W4:Y:S04]  /*0860*/  @P2 LDG.E R26, desc[UR4][R10.64+0xc8] ;  /* 0x0000c8040a1a2981 */ /* 0x000f28000c1e1900 */
[----:B------:R-:W4:Y:S04]  /*0870*/  @P3 LDG.E R28, desc[UR4][R10.64+0xdc] ;  /* 0x0000dc040a1c3981 */ /* 0x000f28000c1e1900 */
[----:B------:R-:W4:Y:S04]  /*0880*/  @P0 LDG.E R23, desc[UR4][R10.64+0xa4] ;  /* 0x0000a4040a170981 */ /* 0x000f28000c1e1900 */
[----:B------:R-:W4:Y:S04]  /*0890*/  @P0 LDG.E R20, desc[UR4][R10.64+0xa8] ;  /* 0x0000a8040a140981 */ /* 0x000f28000c1e1900 */
[----:B------:R-:W4:Y:S04]  /*08a0*/  @P4 LDG.E R25, desc[UR4][R10.64+0xf0] ;  /* 0x0000f0040a194981 */ /* 0x000f28000c1e1900 */
        /* <DEDUP_REMOVED lines=21> */
[----:B------:R-:W-:Y:S02]  /*0a00*/  LOP3.LUT P0, RZ, R24, 0x8000, RZ, 0xc0, !PT ;  /* 0x0000800018ff7812 */ /* 0x000fe4000780c0ff */
[----:B----4-:R-:W-:Y:S01]  /*0a10*/  @P5 LOP3.LUT R15, R15, R26, RZ, 0x3c, !PT ;  /* 0x0000001a0f0f5212 */ /* 0x010fe200078e3cff */
[----:B------:R-:W4:Y:S04]  /*0a20*/  @P3 LDG.E R24, desc[UR4][R10.64+0xe4] ;  /* 0x0000e4040a183981 */ /* 0x000f28000c1e1900 */
[----:B------:R-:W2:Y:S01]  /*0a30*/  @P6 LDG.E R26, desc[UR4][R10.64+0x118] ;  /* 0x000118040a1a6981 */ /* 0x000ea2000c1e1900 */
        /* <DEDUP_REMOVED lines=8> */
[----:B---3--:R-:W-:-:S03]  /*0ac0*/  @P2 LOP3.LUT R3, R3, R22, RZ, 0x3c, !PT ;  /* 0x0000001603032212 */ /* 0x008fc600078e3cff */
[----:B------:R-:W3:Y:S01]  /*0ad0*/  @P4 LDG.E R22, desc[UR4][R10.64+0x100] ;  /* 0x000100040a164981 */ /* 0x000ee2000c1e1900 */
[----:B--2---:R-:W-:-:S03]  /*0ae0*/  @P6 LOP3.LUT R15, R15, R26, RZ, 0x3c, !PT ;  /* 0x0000001a0f0f6212 */ /* 0x004fc600078e3cff */
[----:B------:R-:W2:Y:S01]  /*0af0*/  @P0 LDG.E R26, desc[UR4][R10.64+0x12c] ;  /* 0x00012c040a1a0981 */ /* 0x000ea2000c1e1900 */
[----:B----4-:R-:W-:-:S03]  /*0b00*/  @P2 LOP3.LUT R2, R2, R23, RZ, 0x3c, !PT ;  /* 0x0000001702022212 */ /* 0x010fc600078e3cff */
[----:B------:R-:W4:Y:S01]  /*0b10*/  @P4 LDG.E R23, desc[UR4][R10.64+0xfc] ;  /* 0x0000fc040a174981 */ /* 0x000f22000c1e1900 */
[----:B------:R-:W-:-:S03]  /*0b20*/  @P2 LOP3.LUT R5, R5, R20, RZ, 0x3c, !PT ;  /* 0x0000001405052212 */ /* 0x000fc600078e3cff */
[----:B------:R-:W4:Y:S01]  /*0b30*/  @P4 LDG.E R20, desc[UR4][R10.64+0xf8] ;  /* 0x0000f8040a144981 */ /* 0x000f22000c1e1900 */
[----:B------:R-:W-:Y:S02]  /*0b40*/  @P3 LOP3.LUT R2, R2, R27, RZ, 0x3c, !PT ;  /* 0x0000001b02023212 */ /* 0x000fe400078e3cff */
[----:B------:R-:W-:Y:S01]  /*0b50*/  @P3 LOP3.LUT R4, R4, R25, RZ, 0x3c, !PT ;  /* 0x0000001904043212 */ /* 0x000fe200078e3cff */
[----:B------:R-:W4:Y:S01]  /*0b60*/  @P5 LDG.E R27, desc[UR4][R10.64+0x110] ;  /* 0x000110040a1b5981 */ /* 0x000f22000c1e1900 */
[----:B------:R-:W-:-:S03]  /*0b70*/  @P3 LOP3.LUT R5, R5, R24, RZ, 0x3c, !PT ;  /* 0x0000001805053212 */ /* 0x000fc600078e3cff */
[----:B------:R-:W4:Y:S04]  /*0b80*/  @P5 LDG.E R25, desc[UR4][R10.64+0x108] ;  /* 0x000108040a195981 */ /* 0x000f28000c1e1900 */
        /* <DEDUP_REMOVED lines=19> */
[----:B------:R-:W-:-:S05]  /*0cc0*/  VIADD R19, R19, 0x10 ;  /* 0x0000001013137836 */ /* 0x000fca0000000000 */
[----:B------:R-:W-:Y:S02]  /*0cd0*/  ISETP.NE.AND P1, PT, R19, 0x20, PT ;  /* 0x000000201300780c */ /* 0x000fe40003f25270 */
[----:B------:R-:W-:Y:S02]  /*0ce0*/  @P5 LOP3.LUT R3, R3, R18, RZ, 0x3c, !PT ;  /* 0x0000001203035212 */ /* 0x000fe400078e3cff */
[----:B------:R-:W-:Y:S02]  /*0cf0*/  @P6 LOP3.LUT R4, R4, R21, RZ, 0x3c, !PT ;  /* 0x0000001504046212 */ /* 0x000fe400078e3cff */
[----:B---3--:R-:W-:-:S04]  /*0d00*/  @P6 LOP3.LUT R3, R3, R22, RZ, 0x3c, !PT ;  /* 0x0000001603036212 */ /* 0x008fc800078e3cff */
[----:B--2---:R-:W-:Y:S02]  /*0d10*/  @P0 LOP3.LUT R3, R3, R26, RZ, 0x3c, !PT ;  /* 0x0000001a03030212 */ /* 0x004fe400078e3cff */
[----:B----4-:R-:W-:Y:S02]  /*0d20*/  @P6 LOP3.LUT R2, R2, R23, RZ, 0x3c, !PT ;  /* 0x0000001702026212 */ /* 0x010fe400078e3cff */
[----:B------:R-:W-:Y:S02]  /*0d30*/  @P6 LOP3.LUT R5, R5, R20, RZ, 0x3c, !PT ;  /* 0x0000001405056212 */ /* 0x000fe400078e3cff */
[----:B------:R-:W-:Y:S02]  /*0d40*/  @P0 LOP3.LUT R2, R2, R27, RZ, 0x3c, !PT ;  /* 0x0000001b02020212 */ /* 0x000fe400078e3cff */
[----:B------:R-:W-:Y:S02]  /*0d50*/  @P0 LOP3.LUT R4, R4, R25, RZ, 0x3c, !PT ;  /* 0x0000001904040212 */ /* 0x000fe400078e3cff */
[----:B------:R-:W-:Y:S01]  /*0d60*/  @P0 LOP3.LUT R5, R5, R24, RZ, 0x3c, !PT ;  /* 0x0000001805050212 */ /* 0x000fe200078e3cff */
[----:B------:R-:W-:Y:S06]  /*0d70*/  @P1 BRA `(.L_x_114) ;  /* 0xfffffff400481947 */ /* 0x000fec000383ffff */
[----:B------:R-:W-:-:S05]  /*0d80*/  VIADD R17, R17, 0x1 ;  /* 0x0000000111117836 */ /* 0x000fca0000000000 */
[----:B------:R-:W-:-:S13]  /*0d90*/  ISETP.NE.AND P0, PT, R17, 0x5, PT ;  /* 0x000000051100780c */ /* 0x000fda0003f05270 */
[----:B------:R-:W-:Y:S05]  /*0da0*/  @P0 BRA `(.L_x_115) ;  /* 0xfffffff400300947 */ /* 0x000fea000383ffff */
[----:B------:R1:W-:Y:S01]  /*0db0*/  STG.E.64 desc[UR4][R6.64+0x8], R4 ;  /* 0x0000080406007986 */ /* 0x0003e2000c101b04 */
[----:B------:R-:W-:Y:S01]  /*0dc0*/  VIADD R14, R14, 0x1 ;  /* 0x000000010e0e7836 */ /* 0x000fe20000000000 */
[----:B------:R-:W-:Y:S02]  /*0dd0*/  LOP3.LUT R11, R13, 0x3, RZ, 0xc0, !PT ;  /* 0x000000030d0b7812 */ /* 0x000fe400078ec0ff */
[----:B------:R1:W-:Y:S02]  /*0de0*/  STG.E.64 desc[UR4][R6.64+0x10], R2 ;  /* 0x0000100206007986 */ /* 0x0003e4000c101b04 */
[----:B------:R-:W-:Y:S02]  /*0df0*/  ISETP.GE.U32.AND P0, PT, R14, R11, PT ;  /* 0x0000000b0e00720c */ /* 0x000fe40003f06070 */
[----:B------:R1:W-:Y:S11]  /*0e00*/  STG.E desc[UR4][R6.64+0x4], R15 ;  /* 0x0000040f06007986 */ /* 0x0003f6000c101904 */
[----:B------:R-:W-:Y:S05]  /*0e10*/  @!P0 BRA `(.L_x_116) ;  /* 0xfffffff400048947 */ /* 0x000fea000383ffff */
.L_x_113:
[----:B------:R-:W-:Y:S05]  /*0e20*/  BSYNC.RECONVERGENT B1 ;  /* 0x0000000000017941 */ /* 0x000fea0003800200 */
.L_x_112:
[C---:B------:R-:W-:Y:S01]  /*0e30*/  ISETP.GT.U32.AND P0, PT, R13.reuse, 0x3, PT ;  /* 0x000000030d00780c */ /* 0x040fe20003f04070 */
[----:B------:R-:W-:Y:S01]  /*0e40*/  VIADD R12, R12, 0x1 ;  /* 0x000000010c0c7836 */ /* 0x000fe20000000000 */
[--C-:B------:R-:W-:Y:S02]  /*0e50*/  SHF.R.U64 R13, R13, 0x2, R0.reuse ;  /* 0x000000020d0d7819 */ /* 0x100fe40000001200 */
[----:B------:R-:W-:Y:S02]  /*0e60*/  ISETP.GT.U32.AND.EX P0, PT, R0, RZ, PT, P0 ;  /* 0x000000ff0000720c */ /* 0x000fe40003f04100 */
[----:B------:R-:W-:-:S11]  /*0e70*/  SHF.R.U32.HI R0, RZ, 0x2, R0 ;  /* 0x00000002ff007819 */ /* 0x000fd60000011600 */
[----:B------:R-:W-:Y:S05]  /*0e80*/  @P0 BRA `(.L_x_117) ;  /* 0xfffffff000c80947 */ /* 0x000fea000383ffff */
.L_x_111:
[----:B------:R-:W-:Y:S05]  /*0e90*/  BSYNC.RECONVERGENT B0 ;  /* 0x0000000000007941 */ /* 0x000fea0003800200 */
.L_x_110:
[----:B------:R-:W-:Y:S04]  /*0ea0*/  STG.E.64 desc[UR4][R6.64+0x18], RZ ;  /* 0x000018ff06007986 */ /* 0x000fe8000c101b04 */
[----:B------:R-:W-:Y:S04]  /*0eb0*/  STG.E desc[UR4][R6.64+0x20], RZ ;  /* 0x000020ff06007986 */ /* 0x000fe8000c101904 */
[----:B------:R-:W-:Y:S01]  /*0ec0*/  STG.E.64 desc[UR4][R6.64+0x28], RZ ;  /* 0x000028ff06007986 */ /* 0x000fe2000c101b04 */
[----:B------:R-:W-:Y:S05]  /*0ed0*/  EXIT ;  /* 0x000000000000794d */ /* 0x000fea0003800000 */
.L_x_118:
        /* <DEDUP_REMOVED lines=10> */
.L_x_121:


//--------------------- .nv.global.init           --------------------------
	.section	.nv.global.init,"aw",@progbits
	.align	4
.nv.global.init:
	.type		mrg32k3aM1SubSeq,@object
	.size		mrg32k3aM1SubSeq,(mrg32k3aM2SubSeq - mrg32k3aM1SubSeq)
mrg32k3aM1SubSeq:
        /*0000*/ 	.byte	0x0b, 0xcc, 0xee, 0x04, 0x73, 0x29, 0x8b, 0x6f, 0xf6, 0x53, 0x03, 0xf6, 0x23, 0xf6, 0xea, 0xda
        /* <DEDUP_REMOVED lines=125> */
	.type		mrg32k3aM2SubSeq,@object
	.size		mrg32k3aM2SubSeq,(mrg32k3aM1 - mrg32k3aM2SubSeq)
mrg32k3aM2SubSeq:
        /* <DEDUP_REMOVED lines=126> */
	.type		mrg32k3aM1,@object
	.size		mrg32k3aM1,(mrg32k3aM1Seq - mrg32k3aM1)
mrg32k3aM1:
        /* <DEDUP_REMOVED lines=144> */
	.type		mrg32k3aM1Seq,@object
	.size		mrg32k3aM1Seq,(mrg32k3aM2 - mrg32k3aM1Seq)
mrg32k3aM1Seq:
        /* <DEDUP_REMOVED lines=144> */
	.type		mrg32k3aM2,@object
	.size		mrg32k3aM2,(mrg32k3aM2Seq - mrg32k3aM2)
mrg32k3aM2:
        /* <DEDUP_REMOVED lines=144> */
	.type		mrg32k3aM2Seq,@object
	.size		mrg32k3aM2Seq,(precalc_xorwow_matrix - mrg32k3aM2Seq)
mrg32k3aM2Seq:
        /* <DEDUP_REMOVED lines=144> */
	.type		precalc_xorwow_matrix,@object
	.size		precalc_xorwow_matrix,(precalc_xorwow_offset_matrix - precalc_xorwow_matrix)
precalc_xorwow_matrix:
        /* <DEDUP_REMOVED lines=6400> */
	.type		precalc_xorwow_offset_matrix,@object
	.size		precalc_xorwow_offset_matrix,($str - precalc_xorwow_offset_matrix)
precalc_xorwow_offset_matrix:
        /* <DEDUP_REMOVED lines=6400> */
	.type		$str,@object
	.size		$str,($str$1 - $str)
$str:
        /*353c0*/ 	.byte	0x0a, 0x00
	.type		$str$1,@object
	.size		$str$1,($str$2 - $str$1)
$str$1:
        /*353c2*/ 	.byte	0x1b, 0x5b, 0x31, 0x46, 0x00
	.type		$str$2,@object
	.size		$str$2,(.L_11 - $str$2)
$str$2:
        /*353c7*/ 	.byte	0x5b, 0x25, 0x33, 0x64, 0x5d, 0x20, 0x00
.L_11:


//--------------------- .nv.shared.reserved.0     --------------------------
	.section	.nv.shared.reserved.0,"aw",@nobits
	.weak		__nv_reservedSMEM_offset_0_alias
	.size		__nv_reservedSMEM_offset_0_alias, 0, 64
	.other		__nv_reservedSMEM_offset_0_alias,@"STO_CUDA_RESERVED_SHARED STV_DEFAULT"
__nv_reservedSMEM_offset_0_alias:
	.zero		0
	.zero		64


//--------------------- .nv.constant0._Z16sampler_progressiPi --------------------------
	.section	.nv.constant0._Z16sampler_progressiPi,"a",@progbits
	.sectionflags	@""
	.align	4
.nv.constant0._Z16sampler_progressiPi:
	.zero		912


//--------------------- .nv.constant0._Z13reset_samplerPdS_iiiii --------------------------
	.section	.nv.constant0._Z13reset_samplerPdS_iiiii,"a",@progbits
	.sectionflags	@""
	.align	4
.nv.constant0._Z13reset_samplerPdS_iiiii:
	.zero		932


//--------------------- .nv.constant0._Z10initCurandP17curandStateXORWOWm --------------------------
	.section	.nv.constant0._Z10initCurandP17curandStateXORWOWm,"a",@progbits
	.sectionflags	@""
	.align	4
.nv.constant0._Z10initCurandP17curandStateXORWOWm:
	.zero		912


//--------------------- SYMBOLS --------------------------

	.type		.nv.reservedSmem.offset0,@object
	.size		.nv.reservedSmem.offset0,0x4
	.type		vprintf,@function
